	.headerflags	@"EF_CUDA_TEXMODE_UNIFIED EF_CUDA_64BIT_ADDRESS EF_CUDA_ACCELERATORS EF_CUDA_SM90 EF_CUDA_VIRTUAL_SM(EF_CUDA_SM90)"
	.elftype	@"ET_EXEC"


//--------------------- .nv.info                  --------------------------
	.section	.nv.info,"",@"SHT_CUDA_INFO"
	.align	4


	//----- nvinfo : EIATTR_REGCOUNT
	.align		4
        /*0000*/ 	.byte	0x04, 0x2f
        /*0002*/ 	.short	(.L_3 - .L_2)
	.align		4
.L_2:
        /*0004*/ 	.word	index@(triton_poi_fused_cat_22)
        /*0008*/ 	.word	0x00000028


	//----- nvinfo : EIATTR_MIN_STACK_SIZE
	.align		4
.L_3:
        /*000c*/ 	.byte	0x04, 0x12
        /*000e*/ 	.short	(.L_5 - .L_4)
	.align		4
.L_4:
        /*0010*/ 	.word	index@(triton_poi_fused_cat_22)
        /*0014*/ 	.word	0x00000000


	//----- nvinfo : EIATTR_FRAME_SIZE
	.align		4
.L_5:
        /*0018*/ 	.byte	0x04, 0x11
        /*001a*/ 	.short	(.L_7 - .L_6)
	.align		4
.L_6:
        /*001c*/ 	.word	index@(triton_poi_fused_cat_22)
        /*0020*/ 	.word	0x00000000


	//----- nvinfo : EIATTR_MIN_STACK_SIZE
	.align		4
.L_7:
        /*0024*/ 	.byte	0x04, 0x12
        /*0026*/ 	.short	(.L_9 - .L_8)
	.align		4
.L_8:
        /*0028*/ 	.word	index@(triton_poi_fused_cat_22)
        /*002c*/ 	.word	0x00000000
.L_9:


//--------------------- .nv.info.triton_poi_fused_cat_22 --------------------------
	.section	.nv.info.triton_poi_fused_cat_22,"",@"SHT_CUDA_INFO"
	.sectionflags	@""
	.align	4


	//----- nvinfo : EIATTR_CUDA_API_VERSION
	.align		4
        /*0000*/ 	.byte	0x04, 0x37
        /*0002*/ 	.short	(.L_11 - .L_10)
.L_10:
        /*0004*/ 	.word	0x0000007c


	//----- nvinfo : EIATTR_KPARAM_INFO
	.align		4
.L_11:
        /*0008*/ 	.byte	0x04, 0x17
        /*000a*/ 	.short	(.L_13 - .L_12)
.L_12:
        /*000c*/ 	.word	0x00000000
        /*0010*/ 	.short	0x0008
        /*0012*/ 	.short	0x0040
        /*0014*/ 	.byte	0x00, 0xf0, 0x11, 0x00


	//----- nvinfo : EIATTR_KPARAM_INFO
	.align		4
.L_13:
        /*0018*/ 	.byte	0x04, 0x17
        /*001a*/ 	.short	(.L_15 - .L_14)
.L_14:
        /*001c*/ 	.word	0x00000000
        /*0020*/ 	.short	0x0007
        /*0022*/ 	.short	0x0038
        /*0024*/ 	.byte	0x00, 0xf4, 0x21, 0x00


	//----- nvinfo : EIATTR_KPARAM_INFO
	.align		4
.L_15:
        /*0028*/ 	.byte	0x04, 0x17
        /*002a*/ 	.short	(.L_17 - .L_16)
.L_16:
        /*002c*/ 	.word	0x00000000
        /*0030*/ 	.short	0x0006
        /*0032*/ 	.short	0x0030
        /*0034*/ 	.byte	0x00, 0xf4, 0x21, 0x00


	//----- nvinfo : EIATTR_KPARAM_INFO
	.align		4
.L_17:
        /*0038*/ 	.byte	0x04, 0x17
        /*003a*/ 	.short	(.L_19 - .L_18)
.L_18:
        /*003c*/ 	.word	0x00000000
        /*0040*/ 	.short	0x0005
        /*0042*/ 	.short	0x0028
        /*0044*/ 	.byte	0x00, 0xf4, 0x21, 0x00


	//----- nvinfo : EIATTR_KPARAM_INFO
	.align		4
.L_19:
        /*0048*/ 	.byte	0x04, 0x17
        /*004a*/ 	.short	(.L_21 - .L_20)
.L_20:
        /*004c*/ 	.word	0x00000000
        /*0050*/ 	.short	0x0004
        /*0052*/ 	.short	0x0020
        /*0054*/ 	.byte	0x00, 0xf4, 0x21, 0x00


	//----- nvinfo : EIATTR_KPARAM_INFO
	.align		4
.L_21:
        /*0058*/ 	.byte	0x04, 0x17
        /*005a*/ 	.short	(.L_23 - .L_22)
.L_22:
        /*005c*/ 	.word	0x00000000
        /*0060*/ 	.short	0x0003
        /*0062*/ 	.short	0x0018
        /*0064*/ 	.byte	0x00, 0xf4, 0x21, 0x00


	//----- nvinfo : EIATTR_KPARAM_INFO
	.align		4
.L_23:
        /*0068*/ 	.byte	0x04, 0x17
        /*006a*/ 	.short	(.L_25 - .L_24)
.L_24:
        /*006c*/ 	.word	0x00000000
        /*0070*/ 	.short	0x0002
        /*0072*/ 	.short	0x0010
        /*0074*/ 	.byte	0x00, 0xf4, 0x21, 0x00


	//----- nvinfo : EIATTR_KPARAM_INFO
	.align		4
.L_25:
        /*0078*/ 	.byte	0x04, 0x17
        /*007a*/ 	.short	(.L_27 - .L_26)
.L_26:
        /*007c*/ 	.word	0x00000000
        /*0080*/ 	.short	0x0001
        /*0082*/ 	.short	0x0008
        /*0084*/ 	.byte	0x00, 0xf4, 0x21, 0x00


	//----- nvinfo : EIATTR_KPARAM_INFO
	.align		4
.L_27:
        /*0088*/ 	.byte	0x04, 0x17
        /*008a*/ 	.short	(.L_29 - .L_28)
.L_28:
        /*008c*/ 	.word	0x00000000
        /*0090*/ 	.short	0x0000
        /*0092*/ 	.short	0x0000
        /*0094*/ 	.byte	0x00, 0xf4, 0x21, 0x00


	//----- nvinfo : EIATTR_SPARSE_MMA_MASK
	.align		4
.L_29:
        /*0098*/ 	.byte	0x03, 0x50
        /*009a*/ 	.short	0x0000


	//----- nvinfo : EIATTR_MAXREG_COUNT
	.align		4
        /*009c*/ 	.byte	0x03, 0x1b
        /*009e*/ 	.short	0x00ff


	//----- nvinfo : EIATTR_EXIT_INSTR_OFFSETS
	.align		4
        /*00a0*/ 	.byte	0x04, 0x1c
        /*00a2*/ 	.short	(.L_31 - .L_30)


	//   ....[0]....
.L_30:
        /*00a4*/ 	.word	0x00002270


	//   ....[1]....
        /*00a8*/ 	.word	0x00002290


	//----- nvinfo : EIATTR_REQNTID
	.align		4
.L_31:
        /*00ac*/ 	.byte	0x04, 0x10
        /*00ae*/ 	.short	(.L_33 - .L_32)
.L_32:
        /*00b0*/ 	.word	0x00000080
        /*00b4*/ 	.word	0x00000001
        /*00b8*/ 	.word	0x00000001


	//----- nvinfo : EIATTR_CBANK_PARAM_SIZE
	.align		4
.L_33:
        /*00bc*/ 	.byte	0x03, 0x19
        /*00be*/ 	.short	0x0044


	//----- nvinfo : EIATTR_PARAM_CBANK
	.align		4
        /*00c0*/ 	.byte	0x04, 0x0a
        /*00c2*/ 	.short	(.L_35 - .L_34)
	.align		4
.L_34:
        /*00c4*/ 	.word	index@(.nv.constant0.triton_poi_fused_cat_22)
        /*00c8*/ 	.short	0x0210
        /*00ca*/ 	.short	0x0044


	//----- nvinfo : EIATTR_SW_WAR
	.align		4
.L_35:
        /*00cc*/ 	.byte	0x04, 0x36
        /*00ce*/ 	.short	(.L_37 - .L_36)
.L_36:
        /*00d0*/ 	.word	0x00000008
.L_37:


//--------------------- .nv.callgraph             --------------------------
	.section	.nv.callgraph,"",@"SHT_CUDA_CALLGRAPH"
	.align	4
	.sectionentsize	8
	.align		4
        /*0000*/ 	.word	0x00000000
	.align		4
        /*0004*/ 	.word	0xffffffff
	.align		4
        /*0008*/ 	.word	0x00000000
	.align		4
        /*000c*/ 	.word	0xfffffffe
	.align		4
        /*0010*/ 	.word	0x00000000
	.align		4
        /*0014*/ 	.word	0xfffffffd
	.align		4
        /*0018*/ 	.word	0x00000000
	.align		4
        /*001c*/ 	.word	0xfffffffc


//--------------------- .nv.constant4             --------------------------
	.section	.nv.constant4,"a",@progbits
	.align	8
	.align		8
.nv.constant4:
        /*0000*/ 	.dword	_$_str
	.align		8
        /*0008*/ 	.dword	_$_str_$_2


//--------------------- .text.triton_poi_fused_cat_22 --------------------------
	.section	.text.triton_poi_fused_cat_22,"ax",@progbits
	.align	128
        .global         triton_poi_fused_cat_22
        .type           triton_poi_fused_cat_22,@function
        .size           triton_poi_fused_cat_22,(.L_x_1 - triton_poi_fused_cat_22)
        .other          triton_poi_fused_cat_22,@"STO_CUDA_ENTRY STV_DEFAULT"
triton_poi_fused_cat_22:
.text.triton_poi_fused_cat_22:
[----:B------:R-:W0:Y:S01]  /*0000*/  LDC R1, c[0x0][0x28] ;  /* 0x00000a00ff017b82 */ /* 0x000e220000000800 */
[----:B------:R-:W1:Y:S01]  /*0010*/  S2R R0, SR_TID.X ;  /* 0x0000000000007919 */ /* 0x000e620000002100 */
[----:B------:R-:W-:-:S06]  /*0020*/  ULDC.64 UR4, c[0x0][0x220] ;  /* 0x0000880000047ab9 */ /* 0x000fcc0000000a00 */
[----:B------:R-:W2:Y:S01]  /*0030*/  LDC.64 R20, c[0x0][0x210] ;  /* 0x00008400ff147b82 */ /* 0x000ea20000000a00 */
[----:B------:R-:W3:Y:S01]  /*0040*/  S2R R3, SR_CTAID.X ;  /* 0x0000000000037919 */ /* 0x000ee20000002500 */
[----:B------:R-:W-:Y:S02]  /*0050*/  CS2R R30, SRZ ;  /* 0x00000000001e7805 */ /* 0x000fe4000001ff00 */
[----:B------:R-:W-:-:S04]  /*0060*/  CS2R R32, SRZ ;  /* 0x0000000000207805 */ /* 0x000fc8000001ff00 */
[----:B------:R-:W4:Y:S01]  /*0070*/  LDC.64 R26, c[0x0][0x230] ;  /* 0x00008c00ff1a7b82 */ /* 0x000f220000000a00 */
[----:B------:R-:W-:Y:S01]  /*0080*/  IMAD.MOV.U32 R37, RZ, RZ, 0x3e800000 ;  /* 0x3e800000ff257424 */ /* 0x000fe200078e00ff */
[----:B------:R-:W-:Y:S01]  /*0090*/  ULDC.64 UR6, c[0x0][0x218] ;  /* 0x0000860000067ab9 */ /* 0x000fe20000000a00 */
[----:B-1----:R-:W-:-:S05]  /*00a0*/  IMAD.SHL.U32 R0, R0, 0x4, RZ ;  /* 0x0000000400007824 */ /* 0x002fca00078e00ff */
[----:B------:R-:W-:-:S05]  /*00b0*/  LOP3.LUT R0, R0, 0x1fc, RZ, 0xc0, !PT ;  /* 0x000001fc00007812 */ /* 0x000fca00078ec0ff */
[----:B---3--:R-:W-:-:S04]  /*00c0*/  IMAD R2, R3, 0x400, R0 ;  /* 0x0000040003027824 */ /* 0x008fc800078e0200 */
[----:B------:R-:W-:-:S04]  /*00d0*/  IMAD.HI R22, R2, 0x36406c81, RZ ;  /* 0x36406c8102167827 */ /* 0x000fc800078e02ff */
[C---:B------:R-:W-:Y:S01]  /*00e0*/  VIADD R3, R2.reuse, 0x1 ;  /* 0x0000000102037836 */ /* 0x040fe20000000000 */
[----:B------:R-:W-:Y:S01]  /*00f0*/  SHF.R.U32.HI R7, RZ, 0x1f, R22 ;  /* 0x0000001fff077819 */ /* 0x000fe20000011616 */
[----:B------:R-:W-:Y:S02]  /*0100*/  VIADD R5, R2, 0x3 ;  /* 0x0000000302057836 */ /* 0x000fe40000000000 */
[----:B------:R-:W-:Y:S01]  /*0110*/  IMAD.HI R0, R3, 0x36406c81, RZ ;  /* 0x36406c8103007827 */ /* 0x000fe200078e02ff */
[----:B------:R-:W-:-:S03]  /*0120*/  LEA.HI.SX32 R22, R22, R7, 0x14 ;  /* 0x0000000716167211 */ /* 0x000fc600078fa2ff */
[C---:B------:R-:W-:Y:S01]  /*0130*/  VIADD R4, R2.reuse, 0x2 ;  /* 0x0000000202047836 */ /* 0x040fe20000000000 */
[----:B------:R-:W-:Y:S01]  /*0140*/  SHF.R.U32.HI R9, RZ, 0x1f, R0 ;  /* 0x0000001fff097819 */ /* 0x000fe20000011600 */
[----:B------:R-:W-:Y:S02]  /*0150*/  VIADD R7, R2, 0x201 ;  /* 0x0000020102077836 */ /* 0x000fe40000000000 */
[----:B------:R-:W-:Y:S01]  /*0160*/  IMAD.HI R10, R5, 0x36406c81, RZ ;  /* 0x36406c81050a7827 */ /* 0x000fe200078e02ff */
[----:B------:R-:W-:-:S03]  /*0170*/  LEA.HI R6, R0, R9, RZ, 0x14 ;  /* 0x0000000900067211 */ /* 0x000fc600078fa0ff */
[----:B------:R-:W-:Y:S01]  /*0180*/  VIADD R36, R2, 0x200 ;  /* 0x0000020002247836 */ /* 0x000fe20000000000 */
[----:B------:R-:W-:Y:S01]  /*0190*/  SHF.R.U32.HI R9, RZ, 0x1f, R10 ;  /* 0x0000001fff097819 */ /* 0x000fe2000001160a */
[----:B------:R-:W-:-:S03]  /*01a0*/  IMAD.HI R8, R4, 0x36406c81, RZ ;  /* 0x36406c8104087827 */ /* 0x000fc600078e02ff */
[----:B------:R-:W-:Y:S01]  /*01b0*/  LEA.HI R10, R10, R9, RZ, 0x14 ;  /* 0x000000090a0a7211 */ /* 0x000fe200078fa0ff */
[----:B------:R-:W-:Y:S01]  /*01c0*/  IMAD.HI R12, R7, 0x36406c81, RZ ;  /* 0x36406c81070c7827 */ /* 0x000fe200078e02ff */
[----:B------:R-:W-:-:S03]  /*01d0*/  SHF.R.U32.HI R11, RZ, 0x1f, R8 ;  /* 0x0000001fff0b7819 */ /* 0x000fc60000011608 */
[----:B------:R-:W-:Y:S01]  /*01e0*/  IMAD.HI R0, R36, 0x36406c81, RZ ;  /* 0x36406c8124007827 */ /* 0x000fe200078e02ff */
[----:B------:R-:W-:Y:S02]  /*01f0*/  SHF.R.U32.HI R13, RZ, 0x1f, R12 ;  /* 0x0000001fff0d7819 */ /* 0x000fe4000001160c */
[----:B------:R-:W-:Y:S01]  /*0200*/  LEA.HI R11, R8, R11, RZ, 0x14 ;  /* 0x0000000b080b7211 */ /* 0x000fe200078fa0ff */
[C---:B------:R-:W-:Y:S01]  /*0210*/  IMAD R28, R22.reuse, -0x4b80, R2 ;  /* 0xffffb480161c7824 */ /* 0x040fe200078e0202 */
[----:B------:R-:W-:Y:S01]  /*0220*/  SHF.R.U32.HI R9, RZ, 0x1f, R0 ;  /* 0x0000001fff097819 */ /* 0x000fe20000011600 */
[----:B------:R-:W-:Y:S01]  /*0230*/  IMAD.SHL.U32 R15, R22, 0x200, RZ ;  /* 0x00000200160f7824 */ /* 0x000fe200078e00ff */
[----:B------:R-:W-:Y:S01]  /*0240*/  LEA.HI R12, R12, R13, RZ, 0x14 ;  /* 0x0000000d0c0c7211 */ /* 0x000fe200078fa0ff */
[----:B------:R-:W-:Y:S01]  /*0250*/  IMAD R10, R10, -0x4b80, R5 ;  /* 0xffffb4800a0a7824 */ /* 0x000fe200078e0205 */
[----:B------:R-:W-:Y:S01]  /*0260*/  SHF.R.S32.HI R24, RZ, 0x1f, R28 ;  /* 0x0000001fff187819 */ /* 0x000fe2000001141c */
[----:B------:R-:W-:Y:S01]  /*0270*/  IMAD R6, R6, -0x4b80, R3 ;  /* 0xffffb48006067824 */ /* 0x000fe200078e0203 */
[----:B------:R-:W-:Y:S01]  /*0280*/  IADD3 R13, P0, R28, R15, RZ ;  /* 0x0000000f1c0d7210 */ /* 0x000fe20007f1e0ff */
[----:B------:R-:W-:Y:S01]  /*0290*/  IMAD R11, R11, -0x4b80, R4 ;  /* 0xffffb4800b0b7824 */ /* 0x000fe200078e0204 */
[----:B------:R-:W-:Y:S01]  /*02a0*/  LEA.HI.SX32 R0, R0, R9, 0x14 ;  /* 0x0000000900007211 */ /* 0x000fe200078fa2ff */
[----:B------:R-:W-:Y:S01]  /*02b0*/  IMAD R7, R12, -0x4b80, R7 ;  /* 0xffffb4800c077824 */ /* 0x000fe200078e0207 */
[----:B------:R-:W-:-:S02]  /*02c0*/  LEA.HI.X.SX32 R14, R15, R24, 0x1, P0 ;  /* 0x000000180f0e7211 */ /* 0x000fc400000f0eff */
[C---:B------:R-:W-:Y:S01]  /*02d0*/  LEA R8, P0, R13.reuse, UR4, 0x2 ;  /* 0x000000040d087c11 */ /* 0x040fe2000f8010ff */
[----:B------:R-:W-:Y:S01]  /*02e0*/  IMAD R3, R0, -0x4b80, R36 ;  /* 0xffffb48000037824 */ /* 0x000fe200078e0224 */
[----:B------:R-:W-:Y:S01]  /*02f0*/  PRMT R5, R28, 0x9910, RZ ;  /* 0x000099101c057816 */ /* 0x000fe200000000ff */
[----:B------:R-:W-:Y:S01]  /*0300*/  IMAD.SHL.U32 R4, R0, 0x200, RZ ;  /* 0x0000020000047824 */ /* 0x000fe200078e00ff */
[----:B------:R-:W-:Y:S02]  /*0310*/  PRMT R10, R10, 0x9910, RZ ;  /* 0x000099100a0a7816 */ /* 0x000fe400000000ff */
[----:B------:R-:W-:Y:S01]  /*0320*/  LEA.HI.X R9, R13, UR5, R14, 0x2, P0 ;  /* 0x000000050d097c11 */ /* 0x000fe200080f140e */
[----:B------:R-:W-:Y:S01]  /*0330*/  IMAD R13, R5, 0xa73, RZ ;  /* 0x00000a73050d7824 */ /* 0x000fe200078e02ff */
[----:B------:R-:W-:Y:S01]  /*0340*/  SHF.R.S32.HI R29, RZ, 0x1f, R3 ;  /* 0x0000001fff1d7819 */ /* 0x000fe20000011403 */
[----:B------:R-:W-:Y:S01]  /*0350*/  IMAD.MOV.U32 R5, RZ, RZ, R10 ;  /* 0x000000ffff057224 */ /* 0x000fe200078e000a */
[----:B------:R-:W-:-:S02]  /*0360*/  IADD3 R12, P0, R3, R4, RZ ;  /* 0x00000004030c7210 */ /* 0x000fc40007f1e0ff */
[----:B------:R-:W-:Y:S01]  /*0370*/  PRMT R11, R11, 0x9910, RZ ;  /* 0x000099100b0b7816 */ /* 0x000fe200000000ff */
[----:B------:R-:W-:Y:S01]  /*0380*/  IMAD R17, R5, 0xa73, RZ ;  /* 0x00000a7305117824 */ /* 0x000fe200078e02ff */
[----:B------:R-:W-:Y:S02]  /*0390*/  LEA.HI.X.SX32 R19, R4, R29, 0x1, P0 ;  /* 0x0000001d04137211 */ /* 0x000fe400000f0eff */
[C---:B------:R-:W-:Y:S01]  /*03a0*/  LEA R10, P0, R12.reuse, UR4, 0x2 ;  /* 0x000000040c0a7c11 */ /* 0x040fe2000f8010ff */
[----:B------:R-:W-:Y:S01]  /*03b0*/  IMAD R14, R11, 0xa73, RZ ;  /* 0x00000a730b0e7824 */ /* 0x000fe200078e02ff */
[----:B------:R-:W-:Y:S02]  /*03c0*/  SHF.R.S32.HI R4, RZ, 0x10, R13 ;  /* 0x00000010ff047819 */ /* 0x000fe4000001140d */
[----:B------:R-:W-:Y:S01]  /*03d0*/  LEA.HI.X R11, R12, UR5, R19, 0x2, P0 ;  /* 0x000000050c0b7c11 */ /* 0x000fe200080f1413 */
[----:B------:R-:W-:Y:S01]  /*03e0*/  ULDC.64 UR4, c[0x0][0x208] ;  /* 0x0000820000047ab9 */ /* 0x000fe20000000a00 */
[----:B------:R-:W-:-:S02]  /*03f0*/  SHF.R.S32.HI R12, RZ, 0x10, R17 ;  /* 0x00000010ff0c7819 */ /* 0x000fc40000011411 */
[----:B------:R-:W-:Y:S02]  /*0400*/  LOP3.LUT R4, R4, 0xffff, RZ, 0xc0, !PT ;  /* 0x0000ffff04047812 */ /* 0x000fe400078ec0ff */
[----:B------:R-:W-:Y:S02]  /*0410*/  LOP3.LUT R18, R12, 0xffff, RZ, 0xc0, !PT ;  /* 0x0000ffff0c127812 */ /* 0x000fe400078ec0ff */
[----:B------:R-:W-:Y:S02]  /*0420*/  SHF.R.U32.HI R12, RZ, 0xf, R4 ;  /* 0x0000000fff0c7819 */ /* 0x000fe40000011604 */
[----:B------:R-:W-:Y:S02]  /*0430*/  PRMT R6, R6, 0x9910, RZ ;  /* 0x0000991006067816 */ /* 0x000fe400000000ff */
[----:B------:R-:W-:Y:S02]  /*0440*/  LEA.HI.SX32 R12, R13, R12, 0xd ;  /* 0x0000000c0d0c7211 */ /* 0x000fe400078f6aff */
[----:B------:R-:W-:Y:S01]  /*0450*/  SHF.R.U32.HI R4, RZ, 0xf, R18 ;  /* 0x0000000fff047819 */ /* 0x000fe20000011612 */
[----:B------:R-:W-:Y:S01]  /*0460*/  IMAD R15, R6, 0xa73, RZ ;  /* 0x00000a73060f7824 */ /* 0x000fe200078e02ff */
[----:B------:R-:W-:-:S02]  /*0470*/  PRMT R13, R12, 0x8880, RZ ;  /* 0x000088800c0d7816 */ /* 0x000fc400000000ff */
[----:B------:R-:W-:Y:S02]  /*0480*/  LEA.HI.SX32 R4, R17, R4, 0xd ;  /* 0x0000000411047211 */ /* 0x000fe400078f6aff */
[----:B------:R-:W-:Y:S02]  /*0490*/  PRMT R13, R13, 0x7710, RZ ;  /* 0x000077100d0d7816 */ /* 0x000fe400000000ff */
[----:B------:R-:W-:Y:S02]  /*04a0*/  SHF.R.S32.HI R5, RZ, 0x10, R15 ;  /* 0x00000010ff057819 */ /* 0x000fe4000001140f */
[----:B------:R-:W-:Y:S02]  /*04b0*/  PRMT R17, R4, 0x8880, RZ ;  /* 0x0000888004117816 */ /* 0x000fe400000000ff */
[----:B------:R-:W-:Y:S02]  /*04c0*/  SHF.R.S32.HI R6, RZ, 0x10, R14 ;  /* 0x00000010ff067819 */ /* 0x000fe4000001140e */
[----:B------:R-:W-:-:S02]  /*04d0*/  SHF.R.U32.HI R13, RZ, 0x9, R13 ;  /* 0x00000009ff0d7819 */ /* 0x000fc4000001160d */
[----:B------:R-:W-:Y:S02]  /*04e0*/  LOP3.LUT R5, R5, 0xffff, RZ, 0xc0, !PT ;  /* 0x0000ffff05057812 */ /* 0x000fe400078ec0ff */
[----:B------:R-:W-:Y:S02]  /*04f0*/  PRMT R17, R17, 0x7710, RZ ;  /* 0x0000771011117816 */ /* 0x000fe400000000ff */
[----:B------:R-:W-:Y:S02]  /*0500*/  LOP3.LUT R16, R6, 0xffff, RZ, 0xc0, !PT ;  /* 0x0000ffff06107812 */ /* 0x000fe400078ec0ff */
[----:B------:R-:W-:Y:S02]  /*0510*/  LOP3.LUT R13, R13, 0x3f, RZ, 0xc0, !PT ;  /* 0x0000003f0d0d7812 */ /* 0x000fe400078ec0ff */
[----:B------:R-:W-:Y:S02]  /*0520*/  SHF.R.U32.HI R6, RZ, 0xf, R5 ;  /* 0x0000000fff067819 */ /* 0x000fe40000011605 */
[----:B------:R-:W-:Y:S01]  /*0530*/  SHF.R.U32.HI R17, RZ, 0x9, R17 ;  /* 0x00000009ff117819 */ /* 0x000fe20000011611 */
[----:B------:R-:W-:Y:S01]  /*0540*/  IMAD.IADD R13, R12, 0x1, R13 ;  /* 0x000000010c0d7824 */ /* 0x000fe200078e020d */
[----:B------:R-:W-:-:S02]  /*0550*/  SHF.R.U32.HI R5, RZ, 0xf, R16 ;  /* 0x0000000fff057819 */ /* 0x000fc40000011610 */
[----:B------:R-:W-:Y:S02]  /*0560*/  LOP3.LUT R17, R17, 0x3f, RZ, 0xc0, !PT ;  /* 0x0000003f11117812 */ /* 0x000fe400078ec0ff */
[----:B------:R-:W-:Y:S02]  /*0570*/  LEA.HI.SX32 R5, R14, R5, 0xd ;  /* 0x000000050e057211 */ /* 0x000fe400078f6aff */
[----:B------:R-:W-:Y:S01]  /*0580*/  LEA.HI.SX32 R6, R15, R6, 0xd ;  /* 0x000000060f067211 */ /* 0x000fe200078f6aff */
[----:B------:R-:W-:Y:S01]  /*0590*/  IMAD.IADD R17, R4, 0x1, R17 ;  /* 0x0000000104117824 */ /* 0x000fe200078e0211 */
[----:B------:R-:W-:Y:S02]  /*05a0*/  LOP3.LUT R13, R13, 0xc0, RZ, 0xc0, !PT ;  /* 0x000000c00d0d7812 */ /* 0x000fe400078ec0ff */
[----:B------:R-:W-:Y:S02]  /*05b0*/  PRMT R15, R5, 0x8880, RZ ;  /* 0x00008880050f7816 */ /* 0x000fe400000000ff */
[----:B------:R-:W-:Y:S01]  /*05c0*/  LOP3.LUT R17, R17, 0xc0, RZ, 0xc0, !PT ;  /* 0x000000c011117812 */ /* 0x000fe200078ec0ff */
[----:B------:R-:W-:Y:S01]  /*05d0*/  IMAD.MOV R13, RZ, RZ, -R13 ;  /* 0x000000ffff0d7224 */ /* 0x000fe200078e0a0d */
[----:B------:R-:W-:-:S02]  /*05e0*/  PRMT R15, R15, 0x7710, RZ ;  /* 0x000077100f0f7816 */ /* 0x000fc400000000ff */
[----:B------:R-:W-:Y:S01]  /*05f0*/  PRMT R14, R6, 0x8880, RZ ;  /* 0x00008880060e7816 */ /* 0x000fe200000000ff */
[----:B------:R-:W-:Y:S01]  /*0600*/  IMAD.MOV R17, RZ, RZ, -R17 ;  /* 0x000000ffff117224 */ /* 0x000fe200078e0a11 */
[----:B------:R-:W-:Y:S02]  /*0610*/  SHF.R.U32.HI R16, RZ, 0x9, R15 ;  /* 0x00000009ff107819 */ /* 0x000fe4000001160f */
[----:B------:R-:W-:Y:S02]  /*0620*/  PRMT R13, R13, 0x7710, RZ ;  /* 0x000077100d0d7816 */ /* 0x000fe400000000ff */
[----:B------:R-:W-:Y:S02]  /*0630*/  PRMT R14, R14, 0x7710, RZ ;  /* 0x000077100e0e7816 */ /* 0x000fe400000000ff */
[----:B------:R-:W-:Y:S01]  /*0640*/  LOP3.LUT R16, R16, 0x3f, RZ, 0xc0, !PT ;  /* 0x0000003f10107812 */ /* 0x000fe200078ec0ff */
[----:B------:R-:W-:Y:S01]  /*0650*/  IMAD.IADD R12, R12, 0x1, R13 ;  /* 0x000000010c0c7824 */ /* 0x000fe200078e020d */
[----:B------:R-:W-:-:S02]  /*0660*/  SHF.R.U32.HI R14, RZ, 0x9, R14 ;  /* 0x00000009ff0e7819 */ /* 0x000fc4000001160e */
[----:B------:R-:W-:Y:S01]  /*0670*/  PRMT R13, R17, 0x7710, RZ ;  /* 0x00007710110d7816 */ /* 0x000fe200000000ff */
[----:B------:R-:W-:Y:S01]  /*0680*/  IMAD.IADD R16, R5, 0x1, R16 ;  /* 0x0000000105107824 */ /* 0x000fe200078e0210 */
[----:B------:R-:W-:Y:S02]  /*0690*/  LOP3.LUT R15, R14, 0x3f, RZ, 0xc0, !PT ;  /* 0x0000003f0e0f7812 */ /* 0x000fe400078ec0ff */
[----:B------:R-:W-:Y:S01]  /*06a0*/  ISETP.GE.AND P2, PT, R28, 0x3100, PT ;  /* 0x000031001c00780c */ /* 0x000fe20003f46270 */
[----:B------:R-:W-:Y:S01]  /*06b0*/  IMAD.IADD R4, R4, 0x1, R13 ;  /* 0x0000000104047824 */ /* 0x000fe200078e020d */
[----:B------:R-:W-:Y:S01]  /*06c0*/  LOP3.LUT R16, R16, 0xc0, RZ, 0xc0, !PT ;  /* 0x000000c010107812 */ /* 0x000fe200078ec0ff */
[----:B------:R-:W-:Y:S01]  /*06d0*/  IMAD.IADD R15, R6, 0x1, R15 ;  /* 0x00000001060f7824 */ /* 0x000fe200078e020f */
[----:B------:R-:W-:Y:S02]  /*06e0*/  ISETP.LT.AND P1, PT, R2, 0x12e00, !P2 ;  /* 0x00012e000200780c */ /* 0x000fe40005721270 */
[----:B------:R-:W-:Y:S01]  /*06f0*/  LOP3.LUT R4, R4, 0xffff, RZ, 0xc0, !PT ;  /* 0x0000ffff04047812 */ /* 0x000fe200078ec0ff */
[----:B------:R-:W-:Y:S01]  /*0700*/  IMAD.MOV R14, RZ, RZ, -R16 ;  /* 0x000000ffff0e7224 */ /* 0x000fe200078e0a10 */
[----:B------:R-:W-:-:S02]  /*0710*/  LOP3.LUT R15, R15, 0xc0, RZ, 0xc0, !PT ;  /* 0x000000c00f0f7812 */ /* 0x000fc400078ec0ff */
[----:B------:R-:W-:Y:S02]  /*0720*/  PRMT R17, R4, 0x8880, RZ ;  /* 0x0000888004117816 */ /* 0x000fe400000000ff */
[----:B------:R-:W-:Y:S01]  /*0730*/  PRMT R14, R14, 0x7710, RZ ;  /* 0x000077100e0e7816 */ /* 0x000fe200000000ff */
[----:B------:R-:W-:Y:S01]  /*0740*/  IMAD.MOV R15, RZ, RZ, -R15 ;  /* 0x000000ffff0f7224 */ /* 0x000fe200078e0a0f */
[----:B------:R-:W-:Y:S01]  /*0750*/  LOP3.LUT R12, R12, 0xffff, RZ, 0xc0, !PT ;  /* 0x0000ffff0c0c7812 */ /* 0x000fe200078ec0ff */
[----:B------:R-:W-:Y:S02]  /*0760*/  IMAD R18, R22, 0x40, R17 ;  /* 0x0000004016127824 */ /* 0x000fe400078e0211 */
[----:B------:R-:W-:Y:S01]  /*0770*/  IMAD.IADD R14, R5, 0x1, R14 ;  /* 0x00000001050e7824 */ /* 0x000fe200078e020e */
[----:B------:R-:W-:Y:S01]  /*0780*/  PRMT R15, R15, 0x7710, RZ ;  /* 0x000077100f0f7816 */ /* 0x000fe200000000ff */
[----:B--2---:R-:W-:Y:S01]  /*0790*/  IMAD.WIDE R18, R18, 0x4, R20 ;  /* 0x0000000412127825 */ /* 0x004fe200078e0214 */
[----:B------:R-:W-:-:S02]  /*07a0*/  PRMT R5, R12, 0x8880, RZ ;  /* 0x000088800c057816 */ /* 0x000fc400000000ff */
[----:B------:R-:W-:Y:S01]  /*07b0*/  ISETP.GT.AND P3, PT, R3, 0x497f, PT ;  /* 0x0000497f0300780c */ /* 0x000fe20003f64270 */
[----:B------:R-:W-:Y:S01]  /*07c0*/  IMAD.IADD R6, R6, 0x1, R15 ;  /* 0x0000000106067824 */ /* 0x000fe200078e020f */
[----:B------:R1:W2:Y:S01]  /*07d0*/  @P1 LDG.E.EL R30, desc[UR4][R18.64] ;  /* 0x00000004121e1981 */ /* 0x0002a2000c2e1900 */
[----:B------:R-:W-:Y:S01]  /*07e0*/  IMAD R5, R22, 0x40, R5 ;  /* 0x0000004016057824 */ /* 0x000fe200078e0205 */
[----:B------:R-:W-:Y:S02]  /*07f0*/  ISETP.LT.AND P0, PT, R36, 0x12e00, P3 ;  /* 0x00012e002400780c */ /* 0x000fe40001f01270 */
[----:B------:R-:W-:Y:S01]  /*0800*/  LOP3.LUT R6, R6, 0xffff, RZ, 0xc0, !PT ;  /* 0x0000ffff06067812 */ /* 0x000fe200078ec0ff */
[----:B------:R-:W-:Y:S01]  /*0810*/  IMAD.WIDE R4, R5, 0x4, R20 ;  /* 0x0000000405047825 */ /* 0x000fe200078e0214 */
[----:B------:R-:W-:Y:S02]  /*0820*/  LOP3.LUT R14, R14, 0xffff, RZ, 0xc0, !PT ;  /* 0x0000ffff0e0e7812 */ /* 0x000fe400078ec0ff */
[----:B------:R-:W-:-:S02]  /*0830*/  PRMT R13, R6, 0x8880, RZ ;  /* 0x00008880060d7816 */ /* 0x000fc400000000ff */
[----:B-1----:R-:W-:Y:S01]  /*0840*/  PRMT R19, R7, 0x9910, RZ ;  /* 0x0000991007137816 */ /* 0x002fe200000000ff */
[----:B------:R1:W3:Y:S01]  /*0850*/  @P1 LDG.E.EL R33, desc[UR4][R4.64] ;  /* 0x0000000404211981 */ /* 0x0002e2000c2e1900 */
[----:B------:R-:W-:Y:S01]  /*0860*/  VIADD R35, R2, 0x202 ;  /* 0x0000020202237836 */ /* 0x000fe20000000000 */
[----:B------:R-:W-:Y:S01]  /*0870*/  PRMT R15, R14, 0x8880, RZ ;  /* 0x000088800e0f7816 */ /* 0x000fe200000000ff */
[C---:B------:R-:W-:Y:S02]  /*0880*/  IMAD R13, R22.reuse, 0x40, R13 ;  /* 0x00000040160d7824 */ /* 0x040fe400078e020d */
[----:B------:R-:W-:Y:S01]  /*0890*/  IMAD R25, R19, 0xa73, RZ ;  /* 0x00000a7313197824 */ /* 0x000fe200078e02ff */
[----:B------:R-:W-:Y:S02]  /*08a0*/  CS2R R6, SRZ ;  /* 0x0000000000067805 */ /* 0x000fe4000001ff00 */
[----:B-1----:R-:W-:Y:S02]  /*08b0*/  CS2R R4, SRZ ;  /* 0x0000000000047805 */ /* 0x002fe4000001ff00 */
[----:B------:R-:W-:Y:S01]  /*08c0*/  SHF.R.S32.HI R23, RZ, 0x10, R25 ;  /* 0x00000010ff177819 */ /* 0x000fe20000011419 */
[----:B------:R-:W-:-:S02]  /*08d0*/  IMAD R15, R22, 0x40, R15 ;  /* 0x00000040160f7824 */ /* 0x000fc400078e020f */
[----:B------:R-:W-:Y:S01]  /*08e0*/  IMAD.WIDE R12, R13, 0x4, R20 ;  /* 0x000000040d0c7825 */ /* 0x000fe200078e0214 */
[----:B------:R-:W-:Y:S01]  /*08f0*/  LOP3.LUT R23, R23, 0xffff, RZ, 0xc0, !PT ;  /* 0x0000ffff17177812 */ /* 0x000fe200078ec0ff */
[----:B------:R1:W5:Y:S03]  /*0900*/  @P0 LDG.E.EL.128 R4, desc[UR4][R10.64+-0x12600] ;  /* 0xfeda00040a040981 */ /* 0x000366000c2e1d00 */
[----:B------:R-:W-:Y:S01]  /*0910*/  SHF.R.U32.HI R34, RZ, 0xf, R23 ;  /* 0x0000000fff227819 */ /* 0x000fe20000011617 */
[----:B------:R-:W-:Y:S01]  /*0920*/  IMAD.WIDE R16, R15, 0x4, R20 ;  /* 0x000000040f107825 */ /* 0x000fe200078e0214 */
[----:B------:R-:W-:Y:S01]  /*0930*/  ISETP.GT.AND P4, PT, R28, 0x497f, PT ;  /* 0x0000497f1c00780c */ /* 0x000fe20003f84270 */
[----:B------:R-:W4:Y:S01]  /*0940*/  LDC.64 R20, c[0x0][0x228] ;  /* 0x00008a00ff147b82 */ /* 0x000f220000000a00 */
[----:B------:R1:W2:Y:S02]  /*0950*/  @P1 LDG.E.EL R32, desc[UR4][R12.64] ;  /* 0x000000040c201981 */ /* 0x0002a4000c2e1900 */
[----:B-1----:R-:W-:Y:S01]  /*0960*/  IMAD.HI R10, R35, 0x36406c81, RZ ;  /* 0x36406c81230a7827 */ /* 0x002fe200078e02ff */
[----:B------:R-:W-:-:S02]  /*0970*/  LEA.HI.SX32 R34, R25, R34, 0xd ;  /* 0x0000002219227211 */ /* 0x000fc400078f6aff */
[----:B------:R-:W-:Y:S01]  /*0980*/  CS2R R14, SRZ ;  /* 0x00000000000e7805 */ /* 0x000fe2000001ff00 */
[----:B------:R1:W2:Y:S01]  /*0990*/  @P1 LDG.E.EL R31, desc[UR4][R16.64] ;  /* 0x00000004101f1981 */ /* 0x0002a2000c2e1900 */
[----:B------:R-:W-:-:S04]  /*09a0*/  SHF.R.U32.HI R11, RZ, 0x1f, R10 ;  /* 0x0000001fff0b7819 */ /* 0x000fc8000001160a */
[----:B------:R-:W-:Y:S02]  /*09b0*/  LEA.HI R10, R10, R11, RZ, 0x14 ;  /* 0x0000000b0a0a7211 */ /* 0x000fe400078fa0ff */
[----:B------:R-:W-:-:S04]  /*09c0*/  PRMT R11, R34, 0x8880, RZ ;  /* 0x00008880220b7816 */ /* 0x000fc800000000ff */
[----:B------:R-:W-:Y:S02]  /*09d0*/  PRMT R11, R11, 0x7710, RZ ;  /* 0x000077100b0b7816 */ /* 0x000fe400000000ff */
[----:B------:R-:W-:Y:S02]  /*09e0*/  ISETP.LT.AND P4, PT, R2, 0x12e00, P4 ;  /* 0x00012e000200780c */ /* 0x000fe40002781270 */
[----:B------:R-:W-:Y:S02]  /*09f0*/  SHF.R.U32.HI R11, RZ, 0x9, R11 ;  /* 0x00000009ff0b7819 */ /* 0x000fe4000001160b */
[----:B0-----:R-:W-:Y:S02]  /*0a00*/  CS2R R12, SRZ ;  /* 0x00000000000c7805 */ /* 0x001fe4000001ff00 */
[----:B------:R-:W-:Y:S02]  /*0a10*/  LOP3.LUT R11, R11, 0x3f, RZ, 0xc0, !PT ;  /* 0x0000003f0b0b7812 */ /* 0x000fe400078ec0ff */
[----:B-1----:R-:W-:-:S02]  /*0a20*/  CS2R R16, SRZ ;  /* 0x0000000000107805 */ /* 0x002fc4000001ff00 */
[----:B------:R-:W-:Y:S01]  /*0a30*/  CS2R R18, SRZ ;  /* 0x0000000000127805 */ /* 0x000fe2000001ff00 */
[----:B------:R-:W-:Y:S02]  /*0a40*/  IMAD.IADD R11, R34, 0x1, R11 ;  /* 0x00000001220b7824 */ /* 0x000fe400078e020b */
[----:B------:R4:W2:Y:S03]  /*0a50*/  @P4 LDG.E.EL.128 R12, desc[UR4][R8.64+-0x12600] ;  /* 0xfeda0004080c4981 */ /* 0x0008a6000c2e1d00 */
[----:B------:R-:W-:Y:S01]  /*0a60*/  LOP3.LUT R11, R11, 0xc0, RZ, 0xc0, !PT ;  /* 0x000000c00b0b7812 */ /* 0x000fe200078ec0ff */
[----:B----4-:R-:W-:-:S05]  /*0a70*/  IMAD.WIDE R8, R28, 0x4, R20 ;  /* 0x000000041c087825 */ /* 0x010fca00078e0214 */
[----:B------:R0:W4:Y:S02]  /*0a80*/  @P4 LDG.E.EL.128 R16, desc[UR4][R8.64+-0x12600] ;  /* 0xfeda000408104981 */ /* 0x000124000c2e1d00 */
[----:B0-----:R-:W-:-:S05]  /*0a90*/  IMAD.MOV R9, RZ, RZ, -R11 ;  /* 0x000000ffff097224 */ /* 0x001fca00078e0a0b */
[----:B------:R-:W-:Y:S01]  /*0aa0*/  PRMT R9, R9, 0x7710, RZ ;  /* 0x0000771009097816 */ /* 0x000fe200000000ff */
[----:B------:R-:W-:Y:S01]  /*0ab0*/  IMAD R35, R10, -0x4b80, R35 ;  /* 0xffffb4800a237824 */ /* 0x000fe200078e0223 */
[----:B------:R-:W-:Y:S01]  /*0ac0*/  CS2R R10, SRZ ;  /* 0x00000000000a7805 */ /* 0x000fe2000001ff00 */
[----:B------:R-:W-:-:S04]  /*0ad0*/  IMAD.WIDE R20, R3, 0x4, R20 ;  /* 0x0000000403147825 */ /* 0x000fc800078e0214 */
[----:B------:R-:W-:Y:S01]  /*0ae0*/  IMAD.IADD R34, R34, 0x1, R9 ;  /* 0x0000000122227824 */ /* 0x000fe200078e0209 */
[----:B------:R-:W-:-:S06]  /*0af0*/  CS2R R8, SRZ ;  /* 0x0000000000087805 */ /* 0x000fcc000001ff00 */
[----:B------:R0:W3:Y:S01]  /*0b00*/  @P0 LDG.E.EL.128 R8, desc[UR4][R20.64+-0x12600] ;  /* 0xfeda000414080981 */ /* 0x0000e2000c2e1d00 */
[----:B-----5:R-:W-:Y:S02]  /*0b10*/  SEL R4, R4, RZ, P0 ;  /* 0x000000ff04047207 */ /* 0x020fe40000000000 */
[----:B------:R-:W-:Y:S02]  /*0b20*/  SEL R5, R5, RZ, P0 ;  /* 0x000000ff05057207 */ /* 0x000fe40000000000 */
[----:B--2---:R-:W-:Y:S02]  /*0b30*/  SEL R12, R12, RZ, P4 ;  /* 0x000000ff0c0c7207 */ /* 0x004fe40002000000 */
[----:B------:R-:W-:Y:S02]  /*0b40*/  SEL R13, R13, RZ, P4 ;  /* 0x000000ff0d0d7207 */ /* 0x000fe40002000000 */
[----:B----4-:R-:W-:-:S05]  /*0b50*/  SEL R23, R16, RZ, P4 ;  /* 0x000000ff10177207 */ /* 0x010fca0002000000 */
[----:B------:R-:W-:Y:S01]  /*0b60*/  FADD R16, R12, -R23 ;  /* 0x800000170c107221 */ /* 0x000fe20000000000 */
[----:B------:R-:W-:Y:S02]  /*0b70*/  SEL R12, R17, RZ, P4 ;  /* 0x000000ff110c7207 */ /* 0x000fe40002000000 */
[----:B------:R-:W-:Y:S02]  /*0b80*/  SEL R14, R14, RZ, P4 ;  /* 0x000000ff0e0e7207 */ /* 0x000fe40002000000 */
[----:B------:R-:W-:Y:S01]  /*0b90*/  SEL R15, R15, RZ, P4 ;  /* 0x000000ff0f0f7207 */ /* 0x000fe20002000000 */
[----:B------:R-:W-:Y:S01]  /*0ba0*/  FADD R17, R13, -R12 ;  /* 0x8000000c0d117221 */ /* 0x000fe20000000000 */
[----:B------:R-:W-:Y:S02]  /*0bb0*/  SEL R25, R18, RZ, P4 ;  /* 0x000000ff12197207 */ /* 0x000fe40002000000 */
[----:B0-----:R-:W-:-:S03]  /*0bc0*/  SEL R20, R19, RZ, P4 ;  /* 0x000000ff13147207 */ /* 0x001fc60002000000 */
[----:B------:R-:W-:Y:S02]  /*0bd0*/  FADD R25, R14, -R25 ;  /* 0x800000190e197221 */ /* 0x000fe40000000000 */
[----:B------:R-:W-:Y:S01]  /*0be0*/  FADD R20, R15, -R20 ;  /* 0x800000140f147221 */ /* 0x000fe20000000000 */
[----:B------:R-:W-:Y:S02]  /*0bf0*/  CS2R R14, SRZ ;  /* 0x00000000000e7805 */ /* 0x000fe4000001ff00 */
[----:B---3--:R-:W-:Y:S02]  /*0c00*/  SEL R13, R8, RZ, P0 ;  /* 0x000000ff080d7207 */ /* 0x008fe40000000000 */
[----:B------:R-:W-:-:S03]  /*0c10*/  SEL R8, R9, RZ, P0 ;  /* 0x000000ff09087207 */ /* 0x000fc60000000000 */
[----:B------:R-:W-:Y:S01]  /*0c20*/  FADD R18, R4, -R13 ;  /* 0x8000000d04127221 */ /* 0x000fe20000000000 */
[----:B------:R-:W-:Y:S01]  /*0c30*/  CS2R R12, SRZ ;  /* 0x00000000000c7805 */ /* 0x000fe2000001ff00 */
[----:B------:R-:W-:Y:S01]  /*0c40*/  FADD R19, R5, -R8 ;  /* 0x8000000805137221 */ /* 0x000fe20000000000 */
[----:B------:R-:W-:-:S05]  /*0c50*/  IMAD.WIDE R4, R28, 0x4, R26 ;  /* 0x000000041c047825 */ /* 0x000fca00078e021a */
[----:B------:R-:W2:Y:S01]  /*0c60*/  @P4 LDG.E.EL.128 R12, desc[UR4][R4.64+-0x12600] ;  /* 0xfeda0004040c4981 */ /* 0x000ea2000c2e1d00 */
[----:B------:R-:W-:Y:S02]  /*0c70*/  SEL R21, R10, RZ, P0 ;  /* 0x000000ff0a157207 */ /* 0x000fe40000000000 */
[----:B------:R-:W-:-:S05]  /*0c80*/  SEL R6, R6, RZ, P0 ;  /* 0x000000ff06067207 */ /* 0x000fca0000000000 */
[----:B------:R-:W-:Y:S01]  /*0c90*/  FADD R6, R6, -R21 ;  /* 0x8000001506067221 */ /* 0x000fe20000000000 */
[----:B--2---:R-:W-:-:S05]  /*0ca0*/  SEL R12, R12, RZ, P4 ;  /* 0x000000ff0c0c7207 */ /* 0x004fca0002000000 */
[----:B------:R-:W-:-:S04]  /*0cb0*/  FADD R12, R12, 9.9999997473787516356e-06 ;  /* 0x3727c5ac0c0c7421 */ /* 0x000fc80000000000 */
[----:B------:R0:W1:Y:S01]  /*0cc0*/  MUFU.SQRT R9, R12 ;  /* 0x0000000c00097308 */ /* 0x0000620000002000 */
[----:B------:R-:W-:-:S05]  /*0cd0*/  SEL R13, R13, RZ, P4 ;  /* 0x000000ff0d0d7207 */ /* 0x000fca0002000000 */
[----:B------:R-:W-:-:S04]  /*0ce0*/  FADD R13, R13, 9.9999997473787516356e-06 ;  /* 0x3727c5ac0d0d7421 */ /* 0x000fc80000000000 */
[----:B------:R-:W2:Y:S01]  /*0cf0*/  MUFU.SQRT R5, R13 ;  /* 0x0000000d00057308 */ /* 0x000ea20000002000 */
[----:B0-----:R-:W-:Y:S02]  /*0d00*/  SEL R12, R14, RZ, P4 ;  /* 0x000000ff0e0c7207 */ /* 0x001fe40002000000 */
[C---:B-1----:R-:W-:Y:S02]  /*0d10*/  FSETP.GT.AND P5, PT, R9.reuse, 8.50705917302346158658e+37, PT ;  /* 0x7e8000000900780b */ /* 0x042fe40003fa4000 */
[----:B------:R-:W-:Y:S01]  /*0d20*/  FSETP.GEU.AND P6, PT, R9, 1.175494350822287508e-38, PT ;  /* 0x008000000900780b */ /* 0x000fe20003fce000 */
[----:B------:R-:W-:Y:S01]  /*0d30*/  FADD R12, R12, 9.9999997473787516356e-06 ;  /* 0x3727c5ac0c0c7421 */ /* 0x000fe20000000000 */
[----:B------:R-:W-:-:S03]  /*0d40*/  FSEL R8, R37, 1, P5 ;  /* 0x3f80000025087808 */ /* 0x000fc60002800000 */
[----:B------:R-:W0:Y:S01]  /*0d50*/  MUFU.SQRT R13, R12 ;  /* 0x0000000c000d7308 */ /* 0x000e220000002000 */
[----:B------:R-:W-:-:S05]  /*0d60*/  SEL R14, R15, RZ, P4 ;  /* 0x000000ff0f0e7207 */ /* 0x000fca0002000000 */
[----:B------:R-:W-:Y:S01]  /*0d70*/  @P5 FMUL R9, R9, 0.25 ;  /* 0x3e80000009095820 */ /* 0x000fe20000400000 */
[----:B--2---:R-:W-:Y:S01]  /*0d80*/  FSETP.GT.AND P5, PT, R5, 8.50705917302346158658e+37, PT ;  /* 0x7e8000000500780b */ /* 0x004fe20003fa4000 */
[----:B------:R-:W-:Y:S02]  /*0d90*/  @!P6 FMUL R8, R8, 16777216 ;  /* 0x4b8000000808e820 */ /* 0x000fe40000400000 */
[----:B------:R-:W-:Y:S01]  /*0da0*/  @!P6 FMUL R9, R9, 16777216 ;  /* 0x4b8000000909e820 */ /* 0x000fe20000400000 */
[----:B------:R-:W-:Y:S01]  /*0db0*/  FSETP.GEU.AND P6, PT, R5, 1.175494350822287508e-38, PT ;  /* 0x008000000500780b */ /* 0x000fe20003fce000 */
[----:B------:R-:W-:Y:S01]  /*0dc0*/  FADD R14, R14, 9.9999997473787516356e-06 ;  /* 0x3727c5ac0e0e7421 */ /* 0x000fe20000000000 */
[----:B------:R-:W-:-:S03]  /*0dd0*/  FSEL R10, R37, 1, P5 ;  /* 0x3f800000250a7808 */ /* 0x000fc60002800000 */
[----:B------:R-:W1:Y:S04]  /*0de0*/  MUFU.SQRT R15, R14 ;  /* 0x0000000e000f7308 */ /* 0x000e680000002000 */
[----:B------:R-:W-:Y:S01]  /*0df0*/  @P5 FMUL R5, R5, 0.25 ;  /* 0x3e80000005055820 */ /* 0x000fe20000400000 */
[----:B0-----:R-:W-:-:S03]  /*0e00*/  FSETP.GT.AND P5, PT, R13, 8.50705917302346158658e+37, PT ;  /* 0x7e8000000d00780b */ /* 0x001fc60003fa4000 */
[----:B------:R-:W-:Y:S01]  /*0e10*/  @!P6 FMUL R5, R5, 16777216 ;  /* 0x4b8000000505e820 */ /* 0x000fe20000400000 */
[----:B------:R-:W-:Y:S01]  /*0e20*/  @!P6 FMUL R10, R10, 16777216 ;  /* 0x4b8000000a0ae820 */ /* 0x000fe20000400000 */
[----:B------:R-:W-:Y:S02]  /*0e30*/  FSETP.GEU.AND P6, PT, R13, 1.175494350822287508e-38, PT ;  /* 0x008000000d00780b */ /* 0x000fe40003fce000 */
[----:B------:R-:W-:-:S06]  /*0e40*/  FSEL R21, R37, 1, P5 ;  /* 0x3f80000025157808 */ /* 0x000fcc0002800000 */
[----:B------:R-:W-:Y:S01]  /*0e50*/  @P5 FMUL R13, R13, 0.25 ;  /* 0x3e8000000d0d5820 */ /* 0x000fe20000400000 */
[----:B-1----:R-:W-:-:S04]  /*0e60*/  FSETP.GT.AND P5, PT, R15, 8.50705917302346158658e+37, PT ;  /* 0x7e8000000f00780b */ /* 0x002fc80003fa4000 */
[----:B------:R-:W-:Y:S01]  /*0e70*/  @!P6 FMUL R13, R13, 16777216 ;  /* 0x4b8000000d0de820 */ /* 0x000fe20000400000 */
[----:B------:R-:W-:Y:S01]  /*0e80*/  @!P6 FMUL R21, R21, 16777216 ;  /* 0x4b8000001515e820 */ /* 0x000fe20000400000 */
[C---:B------:R-:W-:Y:S01]  /*0e90*/  FSETP.GEU.AND P6, PT, R15.reuse, 1.175494350822287508e-38, PT ;  /* 0x008000000f00780b */ /* 0x040fe20003fce000 */
[----:B------:R-:W0:Y:S06]  /*0ea0*/  MUFU.RCP R9, R9 ;  /* 0x0000000900097308 */ /* 0x000e2c0000001000 */
[----:B------:R-:W-:Y:S02]  /*0eb0*/  @P5 FMUL R15, R15, 0.25 ;  /* 0x3e8000000f0f5820 */ /* 0x000fe40000400000 */
[----:B------:R-:W1:Y:S04]  /*0ec0*/  MUFU.RCP R5, R5 ;  /* 0x0000000500057308 */ /* 0x000e680000001000 */
[----:B------:R-:W-:-:S04]  /*0ed0*/  @!P6 FMUL R15, R15, 16777216 ;  /* 0x4b8000000f0fe820 */ /* 0x000fc80000400000 */
[----:B------:R-:W2:Y:S01]  /*0ee0*/  MUFU.RCP R12, R13 ;  /* 0x0000000d000c7308 */ /* 0x000ea20000001000 */
[----:B0-----:R-:W-:Y:S01]  /*0ef0*/  FMUL R4, R9, R8 ;  /* 0x0000000809047220 */ /* 0x001fe20000400000 */
[----:B------:R-:W-:-:S06]  /*0f00*/  FSEL R8, R37, 1, P5 ;  /* 0x3f80000025087808 */ /* 0x000fcc0002800000 */
[----:B------:R-:W0:Y:S01]  /*0f10*/  MUFU.RCP R15, R15 ;  /* 0x0000000f000f7308 */ /* 0x000e220000001000 */
[----:B------:R-:W-:Y:S02]  /*0f20*/  IMAD R9, R22, 0x1880, RZ ;  /* 0x0000188016097824 */ /* 0x000fe400078e02ff */
[----:B-1----:R-:W-:Y:S01]  /*0f30*/  FMUL R10, R5, R10 ;  /* 0x0000000a050a7220 */ /* 0x002fe20000400000 */
[----:B------:R-:W-:Y:S02]  /*0f40*/  @!P6 FMUL R8, R8, 16777216 ;  /* 0x4b8000000808e820 */ /* 0x000fe40000400000 */
[----:B------:R-:W-:Y:S01]  /*0f50*/  IADD3 R5, P5, R28, R9, RZ ;  /* 0x000000091c057210 */ /* 0x000fe20007fbe0ff */
[----:B--2---:R-:W-:Y:S01]  /*0f60*/  FMUL R21, R12, R21 ;  /* 0x000000150c157220 */ /* 0x004fe20000400000 */
[----:B------:R-:W-:Y:S02]  /*0f70*/  CS2R R12, SRZ ;  /* 0x00000000000c7805 */ /* 0x000fe4000001ff00 */
[----:B------:R-:W-:Y:S01]  /*0f80*/  LEA.HI.X.SX32 R24, R9, R24, 0x1, P5 ;  /* 0x0000001809187211 */ /* 0x000fe200028f0eff */
[----:B0-----:R-:W-:Y:S01]  /*0f90*/  FMUL R22, R15, R8 ;  /* 0x000000080f167220 */ /* 0x001fe20000400000 */
[----:B------:R-:W-:Y:S01]  /*0fa0*/  CS2R R14, SRZ ;  /* 0x00000000000e7805 */ /* 0x000fe2000001ff00 */
[----:B------:R-:W-:-:S05]  /*0fb0*/  IMAD.WIDE R8, R3, 0x4, R26 ;  /* 0x0000000403087825 */ /* 0x000fca00078e021a */
[----:B------:R-:W2:Y:S01]  /*0fc0*/  @P0 LDG.E.EL.128 R12, desc[UR4][R8.64+-0x12600] ;  /* 0xfeda0004080c0981 */ /* 0x000ea2000c2e1d00 */
[----:B------:R-:W-:Y:S01]  /*0fd0*/  FMUL R25, R21, R25 ;  /* 0x0000001915197220 */ /* 0x000fe20000400000 */
[----:B--2---:R-:W-:-:S05]  /*0fe0*/  SEL R12, R12, RZ, P0 ;  /* 0x000000ff0c0c7207 */ /* 0x004fca0000000000 */
[----:B------:R-:W-:-:S04]  /*0ff0*/  FADD R23, R12, 9.9999997473787516356e-06 ;  /* 0x3727c5ac0c177421 */ /* 0x000fc80000000000 */
[----:B------:R-:W0:Y:S01]  /*1000*/  MUFU.SQRT R27, R23 ;  /* 0x00000017001b7308 */ /* 0x000e220000002000 */
[----:B------:R-:W-:-:S05]  /*1010*/  SEL R13, R13, RZ, P0 ;  /* 0x000000ff0d0d7207 */ /* 0x000fca0000000000 */
[----:B------:R-:W-:-:S04]  /*1020*/  FADD R26, R13, 9.9999997473787516356e-06 ;  /* 0x3727c5ac0d1a7421 */ /* 0x000fc80000000000 */
[----:B------:R-:W1:Y:S01]  /*1030*/  MUFU.SQRT R13, R26 ;  /* 0x0000001a000d7308 */ /* 0x000e620000002000 */
[----:B------:R-:W-:Y:S02]  /*1040*/  SEL R14, R14, RZ, P0 ;  /* 0x000000ff0e0e7207 */ /* 0x000fe40000000000 */
[C---:B0-----:R-:W-:Y:S02]  /*1050*/  FSETP.GT.AND P5, PT, R27.reuse, 8.50705917302346158658e+37, PT ;  /* 0x7e8000001b00780b */ /* 0x041fe40003fa4000 */
[----:B------:R-:W-:Y:S01]  /*1060*/  FSETP.GEU.AND P6, PT, R27, 1.175494350822287508e-38, PT ;  /* 0x008000001b00780b */ /* 0x000fe20003fce000 */
[----:B------:R-:W-:Y:S01]  /*1070*/  FADD R23, R14, 9.9999997473787516356e-06 ;  /* 0x3727c5ac0e177421 */ /* 0x000fe20000000000 */
[----:B------:R-:W-:-:S03]  /*1080*/  FSEL R12, R37, 1, P5 ;  /* 0x3f800000250c7808 */ /* 0x000fc60002800000 */
[----:B------:R-:W0:Y:S06]  /*1090*/  MUFU.SQRT R26, R23 ;  /* 0x00000017001a7308 */ /* 0x000e2c0000002000 */
[----:B------:R-:W-:Y:S01]  /*10a0*/  @P5 FMUL R27, R27, 0.25 ;  /* 0x3e8000001b1b5820 */ /* 0x000fe20000400000 */
[----:B-1----:R-:W-:Y:S01]  /*10b0*/  FSETP.GT.AND P5, PT, R13, 8.50705917302346158658e+37, PT ;  /* 0x7e8000000d00780b */ /* 0x002fe20003fa4000 */
[----:B------:R-:W-:Y:S02]  /*10c0*/  @!P6 FMUL R12, R12, 16777216 ;  /* 0x4b8000000c0ce820 */ /* 0x000fe40000400000 */
[----:B------:R-:W-:Y:S01]  /*10d0*/  @!P6 FMUL R27, R27, 16777216 ;  /* 0x4b8000001b1be820 */ /* 0x000fe20000400000 */
[----:B------:R-:W-:-:S02]  /*10e0*/  FSETP.GEU.AND P6, PT, R13, 1.175494350822287508e-38, PT ;  /* 0x008000000d00780b */ /* 0x000fc40003fce000 */
[----:B------:R-:W-:-:S03]  /*10f0*/  FSEL R9, R37, 1, P5 ;  /* 0x3f80000025097808 */ /* 0x000fc60002800000 */
[----:B------:R-:W1:Y:S04]  /*1100*/  MUFU.RCP R27, R27 ;  /* 0x0000001b001b7308 */ /* 0x000e680000001000 */
[----:B------:R-:W-:Y:S01]  /*1110*/  @P5 FMUL R13, R13, 0.25 ;  /* 0x3e8000000d0d5820 */ /* 0x000fe20000400000 */
[----:B0-----:R-:W-:-:S03]  /*1120*/  FSETP.GT.AND P5, PT, R26, 8.50705917302346158658e+37, PT ;  /* 0x7e8000001a00780b */ /* 0x001fc60003fa4000 */
[----:B------:R-:W-:Y:S01]  /*1130*/  @!P6 FMUL R13, R13, 16777216 ;  /* 0x4b8000000d0de820 */ /* 0x000fe20000400000 */
[----:B------:R-:W-:Y:S01]  /*1140*/  @!P6 FMUL R9, R9, 16777216 ;  /* 0x4b8000000909e820 */ /* 0x000fe20000400000 */
[C---:B------:R-:W-:Y:S01]  /*1150*/  FSETP.GEU.AND P6, PT, R26.reuse, 1.175494350822287508e-38, PT ;  /* 0x008000001a00780b */ /* 0x040fe20003fce000 */
[----:B-1----:R-:W-:Y:S02]  /*1160*/  FMUL R8, R27, R12 ;  /* 0x0000000c1b087220 */ /* 0x002fe40000400000 */
[----:B------:R-:W0:Y:S05]  /*1170*/  MUFU.RCP R12, R13 ;  /* 0x0000000d000c7308 */ /* 0x000e2a0000001000 */
[----:B------:R-:W-:-:S05]  /*1180*/  @P5 FMUL R26, R26, 0.25 ;  /* 0x3e8000001a1a5820 */ /* 0x000fca0000400000 */
[----:B------:R-:W-:-:S04]  /*1190*/  @!P6 FMUL R26, R26, 16777216 ;  /* 0x4b8000001a1ae820 */ /* 0x000fc80000400000 */
[----:B------:R-:W1:Y:S01]  /*11a0*/  MUFU.RCP R27, R26 ;  /* 0x0000001a001b7308 */ /* 0x000e620000001000 */
[----:B0-----:R-:W-:Y:S01]  /*11b0*/  FMUL R9, R12, R9 ;  /* 0x000000090c097220 */ /* 0x001fe20000400000 */
[----:B------:R-:W-:Y:S01]  /*11c0*/  FSEL R12, R37, 1, P5 ;  /* 0x3f800000250c7808 */ /* 0x000fe20002800000 */
[----:B------:R-:W-:Y:S02]  /*11d0*/  FMUL R14, R22, R20 ;  /* 0x00000014160e7220 */ /* 0x000fe40000400000 */
[----:B------:R-:W0:Y:S02]  /*11e0*/  LDC.64 R22, c[0x0][0x238] ;  /* 0x00008e00ff167b82 */ /* 0x000e240000000a00 */
[----:B------:R-:W-:-:S04]  /*11f0*/  @!P6 FMUL R12, R12, 16777216 ;  /* 0x4b8000000c0ce820 */ /* 0x000fc80000400000 */
[----:B-1----:R-:W-:-:S04]  /*1200*/  FMUL R27, R27, R12 ;  /* 0x0000000c1b1b7220 */ /* 0x002fc80000400000 */
[----:B------:R-:W-:Y:S02]  /*1210*/  FMUL R6, R27, R6 ;  /* 0x000000061b067220 */ /* 0x000fe40000400000 */
[----:B------:R-:W1:Y:S01]  /*1220*/  LDC.64 R26, c[0x0][0x240] ;  /* 0x00009000ff1a7b82 */ /* 0x000e620000000a00 */
[----:B------:R-:W-:Y:S01]  /*1230*/  FMUL R13, R10, R17 ;  /* 0x000000110a0d7220 */ /* 0x000fe20000400000 */
[----:B------:R-:W-:Y:S01]  /*1240*/  FMUL R12, R4, R16 ;  /* 0x00000010040c7220 */ /* 0x000fe20000400000 */
[----:B------:R-:W-:Y:S01]  /*1250*/  FMUL R10, R9, R19 ;  /* 0x00000013090a7220 */ /* 0x000fe20000400000 */
[----:B------:R-:W-:Y:S01]  /*1260*/  FMUL R4, R8, R18 ;  /* 0x0000001208047220 */ /* 0x000fe20000400000 */
[----:B------:R-:W-:Y:S02]  /*1270*/  CS2R R16, SRZ ;  /* 0x0000000000107805 */ /* 0x000fe4000001ff00 */
[----:B------:R-:W-:Y:S02]  /*1280*/  CS2R R18, SRZ ;  /* 0x0000000000127805 */ /* 0x000fe4000001ff00 */
[----:B------:R-:W-:Y:S01]  /*1290*/  CS2R R20, SRZ ;  /* 0x0000000000147805 */ /* 0x000fe2000001ff00 */
[----:B0-----:R-:W-:Y:S01]  /*12a0*/  IMAD.WIDE R8, R28, 0x4, R22 ;  /* 0x000000041c087825 */ /* 0x001fe200078e0216 */
[----:B------:R-:W-:-:S04]  /*12b0*/  CS2R R22, SRZ ;  /* 0x0000000000167805 */ /* 0x000fc8000001ff00 */
[----:B------:R1:W2:Y:S02]  /*12c0*/  @P4 LDG.E.EL.128 R16, desc[UR4][R8.64+-0x12600] ;  /* 0xfeda000408104981 */ /* 0x0002a4000c2e1d00 */
[----:B-1----:R-:W-:-:S05]  /*12d0*/  IMAD.WIDE R8, R28, 0x4, R26 ;  /* 0x000000041c087825 */ /* 0x002fca00078e021a */
[----:B------:R-:W3:Y:S01]  /*12e0*/  @P4 LDG.E.EL.128 R20, desc[UR4][R8.64+-0x12600] ;  /* 0xfeda000408144981 */ /* 0x000ee2000c2e1d00 */
[----:B--2---:R-:W-:Y:S02]  /*12f0*/  SEL R16, R16, RZ, P4 ;  /* 0x000000ff10107207 */ /* 0x004fe40002000000 */
[----:B---3--:R-:W-:Y:S02]  /*1300*/  SEL R20, R20, RZ, P4 ;  /* 0x000000ff14147207 */ /* 0x008fe40002000000 */
[----:B------:R-:W-:-:S03]  /*1310*/  SEL R21, R21, RZ, P4 ;  /* 0x000000ff15157207 */ /* 0x000fc60002000000 */
[----:B------:R-:W-:Y:S01]  /*1320*/  FFMA R12, R16, R12, R20 ;  /* 0x0000000c100c7223 */ /* 0x000fe20000000014 */
[----:B------:R-:W-:-:S05]  /*1330*/  SEL R16, R17, RZ, P4 ;  /* 0x000000ff11107207 */ /* 0x000fca0002000000 */
[----:B------:R-:W-:Y:S02]  /*1340*/  FFMA R13, R16, R13, R21 ;  /* 0x0000000d100d7223 */ /* 0x000fe40000000015 */
[----:B------:R-:W0:Y:S01]  /*1350*/  LDC.64 R20, c[0x0][0x238] ;  /* 0x00008e00ff147b82 */ /* 0x000e220000000a00 */
[----:B------:R-:W-:Y:S02]  /*1360*/  SEL R18, R18, RZ, P4 ;  /* 0x000000ff12127207 */ /* 0x000fe40002000000 */
[----:B------:R-:W-:Y:S02]  /*1370*/  SEL R17, R22, RZ, P4 ;  /* 0x000000ff16117207 */ /* 0x000fe40002000000 */
[----:B------:R-:W-:Y:S02]  /*1380*/  SEL R19, R19, RZ, P4 ;  /* 0x000000ff13137207 */ /* 0x000fe40002000000 */
[----:B------:R-:W-:Y:S01]  /*1390*/  SEL R8, R23, RZ, P4 ;  /* 0x000000ff17087207 */ /* 0x000fe20002000000 */
[----:B------:R-:W-:Y:S01]  /*13a0*/  FFMA R25, R18, R25, R17 ;  /* 0x0000001912197223 */ /* 0x000fe20000000011 */
[----:B------:R-:W-:-:S03]  /*13b0*/  CS2R R16, SRZ ;  /* 0x0000000000107805 */ /* 0x000fc6000001ff00 */
[----:B------:R-:W-:Y:S01]  /*13c0*/  FFMA R14, R19, R14, R8 ;  /* 0x0000000e130e7223 */ /* 0x000fe20000000008 */
[----:B------:R-:W-:Y:S02]  /*13d0*/  CS2R R18, SRZ ;  /* 0x0000000000127805 */ /* 0x000fe4000001ff00 */
[----:B------:R-:W-:Y:S01]  /*13e0*/  CS2R R22, SRZ ;  /* 0x0000000000167805 */ /* 0x000fe2000001ff00 */
[----:B0-----:R-:W-:Y:S01]  /*13f0*/  IMAD.WIDE R8, R3, 0x4, R20 ;  /* 0x0000000403087825 */ /* 0x001fe200078e0214 */
[----:B------:R-:W-:-:S04]  /*1400*/  CS2R R20, SRZ ;  /* 0x0000000000147805 */ /* 0x000fc8000001ff00 */
[----:B------:R0:W2:Y:S02]  /*1410*/  @P0 LDG.E.EL.128 R16, desc[UR4][R8.64+-0x12600] ;  /* 0xfeda000408100981 */ /* 0x0000a4000c2e1d00 */
[----:B0-----:R-:W-:-:S05]  /*1420*/  IMAD.WIDE R8, R3, 0x4, R26 ;  /* 0x0000000403087825 */ /* 0x001fca00078e021a */
[----:B------:R0:W3:Y:S01]  /*1430*/  @P0 LDG.E.EL.128 R20, desc[UR4][R8.64+-0x12600] ;  /* 0xfeda000408140981 */ /* 0x0000e2000c2e1d00 */
[----:B------:R-:W-:-:S04]  /*1440*/  FSETP.GTU.AND P4, PT, R12, RZ, PT ;  /* 0x000000ff0c00720b */ /* 0x000fc80003f8c000 */
[----:B------:R-:W-:-:S04]  /*1450*/  FSEL R12, R12, RZ, P4 ;  /* 0x000000ff0c0c7208 */ /* 0x000fc80002000000 */
[----:B------:R-:W-:Y:S02]  /*1460*/  FSETP.GEU.AND P4, PT, R12, 6, PT ;  /* 0x40c000000c00780b */ /* 0x000fe40003f8e000 */
[----:B------:R-:W-:-:S04]  /*1470*/  FSETP.GTU.AND P5, PT, R13, RZ, PT ;  /* 0x000000ff0d00720b */ /* 0x000fc80003fac000 */
[----:B------:R-:W-:Y:S02]  /*1480*/  FSEL R13, R13, RZ, P5 ;  /* 0x000000ff0d0d7208 */ /* 0x000fe40002800000 */
[----:B------:R-:W-:-:S05]  /*1490*/  FSETP.NAN.AND P5, PT, R12, R12, PT ;  /* 0x0000000c0c00720b */ /* 0x000fca0003fa8000 */
[----:B------:R-:W-:Y:S02]  /*14a0*/  @P4 FSEL R12, R12, 6, P5 ;  /* 0x40c000000c0c4808 */ /* 0x000fe40002800000 */
[----:B------:R-:W-:Y:S02]  /*14b0*/  FSETP.GEU.AND P4, PT, R13, 6, PT ;  /* 0x40c000000d00780b */ /* 0x000fe40003f8e000 */
[----:B------:R-:W-:-:S04]  /*14c0*/  FSETP.GTU.AND P5, PT, R25, RZ, PT ;  /* 0x000000ff1900720b */ /* 0x000fc80003fac000 */
[----:B0-----:R-:W-:Y:S02]  /*14d0*/  FSEL R9, R25, RZ, P5 ;  /* 0x000000ff19097208 */ /* 0x001fe40002800000 */
[----:B------:R-:W-:-:S05]  /*14e0*/  FSETP.NAN.AND P5, PT, R13, R13, PT ;  /* 0x0000000d0d00720b */ /* 0x000fca0003fa8000 */
[----:B------:R-:W-:Y:S02]  /*14f0*/  @P4 FSEL R13, R13, 6, P5 ;  /* 0x40c000000d0d4808 */ /* 0x000fe40002800000 */
[----:B------:R-:W-:Y:S02]  /*1500*/  FSETP.GEU.AND P4, PT, R9, 6, PT ;  /* 0x40c000000900780b */ /* 0x000fe40003f8e000 */
[----:B------:R-:W-:-:S04]  /*1510*/  FSETP.GTU.AND P5, PT, R14, RZ, PT ;  /* 0x000000ff0e00720b */ /* 0x000fc80003fac000 */
[----:B------:R-:W-:Y:S02]  /*1520*/  FSEL R14, R14, RZ, P5 ;  /* 0x000000ff0e0e7208 */ /* 0x000fe40002800000 */
[----:B------:R-:W-:-:S05]  /*1530*/  FSETP.NAN.AND P5, PT, R9, R9, PT ;  /* 0x000000090900720b */ /* 0x000fca0003fa8000 */
[----:B------:R-:W-:Y:S02]  /*1540*/  @P4 FSEL R9, R9, 6, P5 ;  /* 0x40c0000009094808 */ /* 0x000fe40002800000 */
[C---:B------:R-:W-:Y:S02]  /*1550*/  FSETP.GEU.AND P5, PT, R14.reuse, 6, PT ;  /* 0x40c000000e00780b */ /* 0x040fe40003fae000 */
[----:B------:R-:W-:-:S11]  /*1560*/  FSETP.NAN.AND P4, PT, R14, R14, PT ;  /* 0x0000000e0e00720b */ /* 0x000fd60003f88000 */
[----:B------:R-:W-:Y:S02]  /*1570*/  @P5 FSEL R14, R14, 6, P4 ;  /* 0x40c000000e0e5808 */ /* 0x000fe40002000000 */
[----:B--2---:R-:W-:Y:S02]  /*1580*/  SEL R16, R16, RZ, P0 ;  /* 0x000000ff10107207 */ /* 0x004fe40000000000 */
[----:B---3--:R-:W-:-:S05]  /*1590*/  SEL R27, R20, RZ, P0 ;  /* 0x000000ff141b7207 */ /* 0x008fca0000000000 */
[----:B------:R-:W-:Y:S01]  /*15a0*/  FFMA R8, R16, R4, R27 ;  /* 0x0000000410087223 */ /* 0x000fe2000000001b */
[----:B------:R-:W-:-:S05]  /*15b0*/  VIADD R4, R28, 0xffffcf00 ;  /* 0xffffcf001c047836 */ /* 0x000fca0000000000 */
[----:B------:R-:W-:Y:S02]  /*15c0*/  ISETP.GE.U32.AND P4, PT, R4, 0x1880, PT ;  /* 0x000018800400780c */ /* 0x000fe40003f86070 */
[----:B------:R-:W-:-:S04]  /*15d0*/  LEA R4, P5, R5, UR6, 0x2 ;  /* 0x0000000605047c11 */ /* 0x000fc8000f8a10ff */
[----:B------:R-:W-:Y:S02]  /*15e0*/  LEA.HI.X R5, R5, UR7, R24, 0x2, P5 ;  /* 0x0000000705057c11 */ /* 0x000fe4000a8f1418 */
[----:B------:R-:W-:Y:S02]  /*15f0*/  ISETP.LT.AND P5, PT, R2, 0x12e00, !P4 ;  /* 0x00012e000200780c */ /* 0x000fe400067a1270 */
[----:B------:R-:W-:Y:S02]  /*1600*/  CS2R R24, SRZ ;  /* 0x0000000000187805 */ /* 0x000fe4000001ff00 */
[----:B------:R-:W-:-:S09]  /*1610*/  CS2R R26, SRZ ;  /* 0x00000000001a7805 */ /* 0x000fd2000001ff00 */
[----:B------:R0:W2:Y:S01]  /*1620*/  @P5 LDG.E.EL.128 R24, desc[UR4][R4.64+-0xc400] ;  /* 0xff3c000404185981 */ /* 0x0000a2000c2e1d00 */
[----:B------:R-:W-:Y:S02]  /*1630*/  ISETP.GT.AND P6, PT, R28, 0x497f, PT ;  /* 0x0000497f1c00780c */ /* 0x000fe40003fc4270 */
[----:B------:R-:W-:Y:S02]  /*1640*/  SEL R16, R17, RZ, P0 ;  /* 0x000000ff11107207 */ /* 0x000fe40000000000 */
[----:B------:R-:W-:Y:S02]  /*1650*/  SEL R21, R21, RZ, P0 ;  /* 0x000000ff15157207 */ /* 0x000fe40000000000 */
[----:B------:R-:W-:Y:S02]  /*1660*/  SEL R18, R18, RZ, P0 ;  /* 0x000000ff12127207 */ /* 0x000fe40000000000 */
[----:B------:R-:W-:Y:S01]  /*1670*/  SEL R17, R22, RZ, P0 ;  /* 0x000000ff16117207 */ /* 0x000fe20000000000 */
[----:B------:R-:W-:-:S02]  /*1680*/  FFMA R10, R16, R10, R21 ;  /* 0x0000000a100a7223 */ /* 0x000fc40000000015 */
[----:B------:R-:W1:Y:S02]  /*1690*/  LDC.64 R20, c[0x0][0x210] ;  /* 0x00008400ff147b82 */ /* 0x000e640000000a00 */
[----:B------:R-:W-:Y:S01]  /*16a0*/  FFMA R6, R18, R6, R17 ;  /* 0x0000000612067223 */ /* 0x000fe20000000011 */
[----:B------:R-:W-:-:S04]  /*16b0*/  LOP3.LUT R34, R34, 0xffff, RZ, 0xc0, !PT ;  /* 0x0000ffff22227812 */ /* 0x000fc800078ec0ff */
[----:B0-----:R-:W-:-:S05]  /*16c0*/  PRMT R5, R34, 0x8880, RZ ;  /* 0x0000888022057816 */ /* 0x001fca00000000ff */
[----:B------:R-:W-:-:S04]  /*16d0*/  IMAD R5, R0, 0x40, R5 ;  /* 0x0000004000057824 */ /* 0x000fc800078e0205 */
[----:B-1----:R-:W-:Y:S01]  /*16e0*/  IMAD.WIDE R4, R5, 0x4, R20 ;  /* 0x0000000405047825 */ /* 0x002fe200078e0214 */
[----:B--2---:R-:W-:Y:S02]  /*16f0*/  SEL R24, R24, RZ, P5 ;  /* 0x000000ff18187207 */ /* 0x004fe40002800000 */
[----:B------:R-:W-:Y:S02]  /*1700*/  @P4 FSEL R24, R12, RZ, P6 ;  /* 0x000000ff0c184208 */ /* 0x000fe40003000000 */
[----:B------:R-:W-:Y:S02]  /*1710*/  PRMT R12, R35, 0x9910, RZ ;  /* 0x00009910230c7816 */ /* 0x000fe400000000ff */
[----:B------:R-:W-:Y:S02]  /*1720*/  SEL R25, R25, RZ, P5 ;  /* 0x000000ff19197207 */ /* 0x000fe40002800000 */
[----:B------:R-:W-:Y:S02]  /*1730*/  SEL R26, R26, RZ, P5 ;  /* 0x000000ff1a1a7207 */ /* 0x000fe40002800000 */
[----:B------:R-:W-:-:S02]  /*1740*/  SEL R27, R27, RZ, P5 ;  /* 0x000000ff1b1b7207 */ /* 0x000fc40002800000 */
[----:B------:R-:W-:Y:S02]  /*1750*/  FSETP.GTU.AND P5, PT, R8, RZ, PT ;  /* 0x000000ff0800720b */ /* 0x000fe40003fac000 */
[----:B------:R-:W-:Y:S01]  /*1760*/  @P4 FSEL R25, R13, RZ, P6 ;  /* 0x000000ff0d194208 */ /* 0x000fe20003000000 */
[----:B------:R-:W-:Y:S01]  /*1770*/  IMAD R13, R12, 0xa73, RZ ;  /* 0x00000a730c0d7824 */ /* 0x000fe200078e02ff */
[----:B------:R-:W-:Y:S02]  /*1780*/  FSEL R8, R8, RZ, P5 ;  /* 0x000000ff08087208 */ /* 0x000fe40002800000 */
[----:B------:R-:W-:Y:S02]  /*1790*/  @P4 FSEL R26, R9, RZ, P6 ;  /* 0x000000ff091a4208 */ /* 0x000fe40003000000 */
[----:B------:R-:W-:Y:S02]  /*17a0*/  SHF.R.S32.HI R12, RZ, 0x10, R13 ;  /* 0x00000010ff0c7819 */ /* 0x000fe4000001140d */
[----:B------:R-:W-:-:S02]  /*17b0*/  @P4 FSEL R27, R14, RZ, P6 ;  /* 0x000000ff0e1b4208 */ /* 0x000fc40003000000 */
[----:B------:R-:W-:Y:S02]  /*17c0*/  FSETP.GEU.AND P5, PT, R8, 6, PT ;  /* 0x40c000000800780b */ /* 0x000fe40003fae000 */
[----:B------:R-:W-:Y:S02]  /*17d0*/  FSETP.GTU.AND P6, PT, R10, RZ, PT ;  /* 0x000000ff0a00720b */ /* 0x000fe40003fcc000 */
[----:B------:R-:W-:Y:S02]  /*17e0*/  LOP3.LUT R12, R12, 0xffff, RZ, 0xc0, !PT ;  /* 0x0000ffff0c0c7812 */ /* 0x000fe400078ec0ff */
[----:B------:R-:W-:Y:S02]  /*17f0*/  FSETP.GTU.AND P4, PT, R6, RZ, PT ;  /* 0x000000ff0600720b */ /* 0x000fe40003f8c000 */
[----:B------:R-:W-:Y:S02]  /*1800*/  FSEL R10, R10, RZ, P6 ;  /* 0x000000ff0a0a7208 */ /* 0x000fe40003000000 */
[----:B------:R-:W-:-:S02]  /*1810*/  SHF.R.U32.HI R12, RZ, 0xf, R12 ;  /* 0x0000000fff0c7819 */ /* 0x000fc4000001160c */
[----:B------:R-:W-:Y:S02]  /*1820*/  FSEL R9, R6, RZ, P4 ;  /* 0x000000ff06097208 */ /* 0x000fe40002000000 */
[----:B------:R-:W-:Y:S02]  /*1830*/  FSETP.NAN.AND P6, PT, R8, R8, PT ;  /* 0x000000080800720b */ /* 0x000fe40003fc8000 */
[----:B------:R-:W-:Y:S02]  /*1840*/  FSETP.GEU.AND P4, PT, R10, 6, PT ;  /* 0x40c000000a00780b */ /* 0x000fe40003f8e000 */
[----:B------:R-:W-:Y:S02]  /*1850*/  LEA.HI.SX32 R12, R13, R12, 0xd ;  /* 0x0000000c0d0c7211 */ /* 0x000fe400078f6aff */
[----:B------:R-:W-:Y:S02]  /*1860*/  @P5 FSEL R8, R8, 6, P6 ;  /* 0x40c0000008085808 */ /* 0x000fe40003000000 */
[----:B------:R-:W-:-:S02]  /*1870*/  FSETP.GEU.AND P5, PT, R9, 6, PT ;  /* 0x40c000000900780b */ /* 0x000fc40003fae000 */
[----:B------:R-:W-:Y:S02]  /*1880*/  PRMT R13, R12, 0x8880, RZ ;  /* 0x000088800c0d7816 */ /* 0x000fe400000000ff */
[C---:B------:R-:W-:Y:S02]  /*1890*/  FSETP.NAN.AND P6, PT, R10.reuse, R10, PT ;  /* 0x0000000a0a00720b */ /* 0x040fe40003fc8000 */
[----:B------:R-:W-:Y:S02]  /*18a0*/  PRMT R13, R13, 0x7710, RZ ;  /* 0x000077100d0d7816 */ /* 0x000fe400000000ff */
[----:B------:R-:W-:Y:S02]  /*18b0*/  @P4 FSEL R10, R10, 6, P6 ;  /* 0x40c000000a0a4808 */ /* 0x000fe40003000000 */
[----:B------:R-:W-:Y:S02]  /*18c0*/  FSETP.NAN.AND P6, PT, R9, R9, PT ;  /* 0x000000090900720b */ /* 0x000fe40003fc8000 */
[----:B------:R-:W-:-:S02]  /*18d0*/  SHF.R.U32.HI R13, RZ, 0x9, R13 ;  /* 0x00000009ff0d7819 */ /* 0x000fc4000001160d */
[----:B------:R-:W-:Y:S02]  /*18e0*/  ISETP.GE.AND P4, PT, R3, 0x3100, PT ;  /* 0x000031000300780c */ /* 0x000fe40003f86270 */
[----:B------:R-:W-:Y:S02]  /*18f0*/  @P5 FSEL R9, R9, 6, P6 ;  /* 0x40c0000009095808 */ /* 0x000fe40003000000 */
[----:B------:R-:W-:Y:S02]  /*1900*/  LOP3.LUT R13, R13, 0x3f, RZ, 0xc0, !PT ;  /* 0x0000003f0d0d7812 */ /* 0x000fe400078ec0ff */
[----:B------:R-:W-:-:S03]  /*1910*/  ISETP.LT.AND P5, PT, R36, 0x12e00, !P4 ;  /* 0x00012e002400780c */ /* 0x000fc600067a1270 */
[----:B------:R-:W-:Y:S02]  /*1920*/  IMAD.IADD R13, R12, 0x1, R13 ;  /* 0x000000010c0d7824 */ /* 0x000fe400078e020d */
[----:B------:R-:W-:-:S03]  /*1930*/  IMAD.MOV.U32 R6, RZ, RZ, RZ ;  /* 0x000000ffff067224 */ /* 0x000fc600078e00ff */
[----:B------:R-:W-:-:S05]  /*1940*/  LOP3.LUT R13, R13, 0xc0, RZ, 0xc0, !PT ;  /* 0x000000c00d0d7812 */ /* 0x000fca00078ec0ff */
[----:B------:R0:W2:Y:S02]  /*1950*/  @P5 LDG.E.EL R6, desc[UR4][R4.64] ;  /* 0x0000000404065981 */ /* 0x0000a4000c2e1900 */
[----:B0-----:R-:W-:Y:S01]  /*1960*/  IMAD.MOV R5, RZ, RZ, -R13 ;  /* 0x000000ffff057224 */ /* 0x001fe200078e0a0d */
[----:B------:R-:W-:-:S05]  /*1970*/  PRMT R13, R3, 0x9910, RZ ;  /* 0x00009910030d7816 */ /* 0x000fca00000000ff */
[----:B------:R-:W-:-:S05]  /*1980*/  IMAD R14, R13, 0xa73, RZ ;  /* 0x00000a730d0e7824 */ /* 0x000fca00078e02ff */
[----:B------:R-:W-:-:S04]  /*1990*/  SHF.R.S32.HI R13, RZ, 0x10, R14 ;  /* 0x00000010ff0d7819 */ /* 0x000fc8000001140e */
[----:B------:R-:W-:-:S04]  /*19a0*/  LOP3.LUT R13, R13, 0xffff, RZ, 0xc0, !PT ;  /* 0x0000ffff0d0d7812 */ /* 0x000fc800078ec0ff */
[----:B------:R-:W-:Y:S02]  /*19b0*/  SHF.R.U32.HI R13, RZ, 0xf, R13 ;  /* 0x0000000fff0d7819 */ /* 0x000fe4000001160d */
[----:B------:R-:W-:Y:S02]  /*19c0*/  PRMT R5, R5, 0x7710, RZ ;  /* 0x0000771005057816 */ /* 0x000fe400000000ff */
[----:B------:R-:W-:-:S04]  /*19d0*/  LEA.HI.SX32 R13, R14, R13, 0xd ;  /* 0x0000000d0e0d7211 */ /* 0x000fc800078f6aff */
[----:B------:R-:W-:Y:S01]  /*19e0*/  PRMT R14, R13, 0x8880, RZ ;  /* 0x000088800d0e7816 */ /* 0x000fe200000000ff */
[----:B------:R-:W-:-:S03]  /*19f0*/  IMAD.IADD R12, R12, 0x1, R5 ;  /* 0x000000010c0c7824 */ /* 0x000fc600078e0205 */
[----:B------:R-:W-:Y:S02]  /*1a00*/  PRMT R14, R14, 0x7710, RZ ;  /* 0x000077100e0e7816 */ /* 0x000fe400000000ff */
[----:B------:R-:W-:Y:S02]  /*1a10*/  LOP3.LUT R12, R12, 0xffff, RZ, 0xc0, !PT ;  /* 0x0000ffff0c0c7812 */ /* 0x000fe400078ec0ff */
[----:B------:R-:W-:Y:S02]  /*1a20*/  SHF.R.U32.HI R14, RZ, 0x9, R14 ;  /* 0x00000009ff0e7819 */ /* 0x000fe4000001160e */
[----:B------:R-:W-:Y:S02]  /*1a30*/  PRMT R5, R12, 0x8880, RZ ;  /* 0x000088800c057816 */ /* 0x000fe400000000ff */
[----:B------:R-:W-:-:S03]  /*1a40*/  LOP3.LUT R14, R14, 0x3f, RZ, 0xc0, !PT ;  /* 0x0000003f0e0e7812 */ /* 0x000fc600078ec0ff */
[----:B------:R-:W-:Y:S02]  /*1a50*/  IMAD R5, R0, 0x40, R5 ;  /* 0x0000004000057824 */ /* 0x000fe400078e0205 */
[----:B------:R-:W-:Y:S02]  /*1a60*/  IMAD.IADD R14, R13, 0x1, R14 ;  /* 0x000000010d0e7824 */ /* 0x000fe400078e020e */
[----:B------:R-:W-:Y:S02]  /*1a70*/  IMAD.MOV.U32 R12, RZ, RZ, RZ ;  /* 0x000000ffff0c7224 */ /* 0x000fe400078e00ff */
[----:B------:R-:W-:Y:S01]  /*1a80*/  IMAD.WIDE R4, R5, 0x4, R20 ;  /* 0x0000000405047825 */ /* 0x000fe200078e0214 */
[----:B------:R-:W-:-:S04]  /*1a90*/  LOP3.LUT R14, R14, 0xc0, RZ, 0xc0, !PT ;  /* 0x000000c00e0e7812 */ /* 0x000fc800078ec0ff */
[----:B------:R0:W3:Y:S02]  /*1aa0*/  @P5 LDG.E.EL R12, desc[UR4][R4.64] ;  /* 0x00000004040c5981 */ /* 0x0000e4000c2e1900 */
[----:B0-----:R-:W-:Y:S02]  /*1ab0*/  IMAD.MOV R4, RZ, RZ, -R14 ;  /* 0x000000ffff047224 */ /* 0x001fe400078e0a0e */
[----:B------:R-:W-:-:S04]  /*1ac0*/  VIADD R14, R2, 0x203 ;  /* 0x00000203020e7836 */ /* 0x000fc80000000000 */
[----:B------:R-:W-:Y:S01]  /*1ad0*/  IMAD.HI R16, R14, 0x36406c81, RZ ;  /* 0x36406c810e107827 */ /* 0x000fe200078e02ff */
[----:B------:R-:W-:-:S04]  /*1ae0*/  PRMT R4, R4, 0x7710, RZ ;  /* 0x0000771004047816 */ /* 0x000fc800000000ff */
[----:B------:R-:W-:-:S04]  /*1af0*/  SHF.R.U32.HI R17, RZ, 0x1f, R16 ;  /* 0x0000001fff117819 */ /* 0x000fc80000011610 */
[----:B------:R-:W-:Y:S01]  /*1b00*/  LEA.HI R17, R16, R17, RZ, 0x14 ;  /* 0x0000001110117211 */ /* 0x000fe200078fa0ff */
[----:B------:R-:W-:-:S04]  /*1b10*/  IMAD.IADD R13, R13, 0x1, R4 ;  /* 0x000000010d0d7824 */ /* 0x000fc800078e0204 */
[----:B------:R-:W-:Y:S01]  /*1b20*/  IMAD R17, R17, -0x4b80, R14 ;  /* 0xffffb48011117824 */ /* 0x000fe200078e020e */
[----:B------:R-:W-:-:S04]  /*1b30*/  LOP3.LUT R13, R13, 0xffff, RZ, 0xc0, !PT ;  /* 0x0000ffff0d0d7812 */ /* 0x000fc800078ec0ff */
[----:B------:R-:W-:Y:S02]  /*1b40*/  PRMT R14, R17, 0x9910, RZ ;  /* 0x00009910110e7816 */ /* 0x000fe400000000ff */
[----:B------:R-:W-:-:S03]  /*1b50*/  PRMT R5, R13, 0x8880, RZ ;  /* 0x000088800d057816 */ /* 0x000fc600000000ff */
[----:B------:R-:W-:Y:S02]  /*1b60*/  IMAD R17, R14, 0xa73, RZ ;  /* 0x00000a730e117824 */ /* 0x000fe400078e02ff */
[----:B------:R-:W-:Y:S02]  /*1b70*/  IMAD R5, R0, 0x40, R5 ;  /* 0x0000004000057824 */ /* 0x000fe400078e0205 */
[----:B------:R-:W-:Y:S01]  /*1b80*/  IMAD.MOV.U32 R13, RZ, RZ, RZ ;  /* 0x000000ffff0d7224 */ /* 0x000fe200078e00ff */
[----:B------:R-:W-:Y:S01]  /*1b90*/  SHF.R.S32.HI R14, RZ, 0x10, R17 ;  /* 0x00000010ff0e7819 */ /* 0x000fe20000011411 */
[----:B------:R-:W-:-:S03]  /*1ba0*/  IMAD.WIDE R4, R5, 0x4, R20 ;  /* 0x0000000405047825 */ /* 0x000fc600078e0214 */
[----:B------:R-:W-:Y:S02]  /*1bb0*/  LOP3.LUT R14, R14, 0xffff, RZ, 0xc0, !PT ;  /* 0x0000ffff0e0e7812 */ /* 0x000fe400078ec0ff */
[----:B------:R0:W4:Y:S02]  /*1bc0*/  @P5 LDG.E.EL R13, desc[UR4][R4.64] ;  /* 0x00000004040d5981 */ /* 0x000124000c2e1900 */
[----:B0-----:R-:W-:-:S04]  /*1bd0*/  SHF.R.U32.HI R4, RZ, 0xf, R14 ;  /* 0x0000000fff047819 */ /* 0x001fc8000001160e */
[----:B------:R-:W-:-:S04]  /*1be0*/  LEA.HI.SX32 R4, R17, R4, 0xd ;  /* 0x0000000411047211 */ /* 0x000fc800078f6aff */
[----:B------:R-:W-:-:S04]  /*1bf0*/  PRMT R5, R4, 0x8880, RZ ;  /* 0x0000888004057816 */ /* 0x000fc800000000ff */
[----:B------:R-:W-:-:S04]  /*1c00*/  PRMT R5, R5, 0x7710, RZ ;  /* 0x0000771005057816 */ /* 0x000fc800000000ff */
[----:B------:R-:W-:-:S04]  /*1c10*/  SHF.R.U32.HI R5, RZ, 0x9, R5 ;  /* 0x00000009ff057819 */ /* 0x000fc80000011605 */
[----:B------:R-:W-:-:S05]  /*1c20*/  LOP3.LUT R5, R5, 0x3f, RZ, 0xc0, !PT ;  /* 0x0000003f05057812 */ /* 0x000fca00078ec0ff */
[----:B------:R-:W-:-:S05]  /*1c30*/  IMAD.IADD R5, R4, 0x1, R5 ;  /* 0x0000000104057824 */ /* 0x000fca00078e0205 */
[----:B------:R-:W-:-:S05]  /*1c40*/  LOP3.LUT R5, R5, 0xc0, RZ, 0xc0, !PT ;  /* 0x000000c005057812 */ /* 0x000fca00078ec0ff */
[----:B------:R-:W-:-:S05]  /*1c50*/  IMAD.MOV R5, RZ, RZ, -R5 ;  /* 0x000000ffff057224 */ /* 0x000fca00078e0a05 */
[----:B------:R-:W-:-:S05]  /*1c60*/  PRMT R5, R5, 0x7710, RZ ;  /* 0x0000771005057816 */ /* 0x000fca00000000ff */
[----:B------:R-:W-:-:S05]  /*1c70*/  IMAD.IADD R4, R4, 0x1, R5 ;  /* 0x0000000104047824 */ /* 0x000fca00078e0205 */
[----:B------:R-:W-:-:S04]  /*1c80*/  LOP3.LUT R4, R4, 0xffff, RZ, 0xc0, !PT ;  /* 0x0000ffff04047812 */ /* 0x000fc800078ec0ff */
[----:B------:R-:W-:Y:S01]  /*1c90*/  PRMT R5, R4, 0x8880, RZ ;  /* 0x0000888004057816 */ /* 0x000fe200000000ff */
[----:B------:R-:W-:-:S04]  /*1ca0*/  IMAD.MOV.U32 R14, RZ, RZ, RZ ;  /* 0x000000ffff0e7224 */ /* 0x000fc800078e00ff */
[----:B------:R-:W-:-:S04]  /*1cb0*/  IMAD R5, R0, 0x40, R5 ;  /* 0x0000004000057824 */ /* 0x000fc800078e0205 */
[----:B------:R-:W-:-:S05]  /*1cc0*/  IMAD.WIDE R4, R5, 0x4, R20 ;  /* 0x0000000405047825 */ /* 0x000fca00078e0214 */
[----:B------:R3:W5:Y:S01]  /*1cd0*/  @P5 LDG.E.EL R14, desc[UR4][R4.64] ;  /* 0x00000004040e5981 */ /* 0x000762000c2e1900 */
[----:B------:R-:W-:Y:S01]  /*1ce0*/  IMAD R16, R0, 0x1880, RZ ;  /* 0x0000188000107824 */ /* 0x000fe200078e02ff */
[----:B------:R-:W-:-:S04]  /*1cf0*/  SEL R15, R15, RZ, P0 ;  /* 0x000000ff0f0f7207 */ /* 0x000fc80000000000 */
[----:B------:R-:W-:Y:S01]  /*1d00*/  IADD3 R0, P6, R3, R16, RZ ;  /* 0x0000001003007210 */ /* 0x000fe20007fde0ff */
[----:B------:R-:W-:-:S03]  /*1d10*/  FADD R15, R15, 9.9999997473787516356e-06 ;  /* 0x3727c5ac0f0f7421 */ /* 0x000fc60000000000 */
[----:B------:R-:W-:Y:S01]  /*1d20*/  LEA.HI.X.SX32 R29, R16, R29, 0x1, P6 ;  /* 0x0000001d101d7211 */ /* 0x000fe200030f0eff */
[----:B------:R-:W-:Y:S01]  /*1d30*/  VIADD R16, R3, 0xffffcf00 ;  /* 0xffffcf0003107836 */ /* 0x000fe20000000000 */
[----:B------:R-:W-:Y:S02]  /*1d40*/  SEL R33, R33, RZ, P1 ;  /* 0x000000ff21217207 */ /* 0x000fe40000800000 */
[----:B------:R-:W-:Y:S02]  /*1d50*/  SEL R32, R32, RZ, P1 ;  /* 0x000000ff20207207 */ /* 0x000fe40000800000 */
[----:B------:R-:W-:Y:S02]  /*1d60*/  SEL R31, R31, RZ, P1 ;  /* 0x000000ff1f1f7207 */ /* 0x000fe40000800000 */
[----:B------:R-:W-:Y:S02]  /*1d70*/  SEL R30, R30, RZ, P1 ;  /* 0x000000ff1e1e7207 */ /* 0x000fe40000800000 */
[----:B------:R-:W-:-:S02]  /*1d80*/  ISETP.GE.U32.AND P1, PT, R16, 0x1880, PT ;  /* 0x000018801000780c */ /* 0x000fc40003f26070 */
[----:B------:R-:W0:Y:S02]  /*1d90*/  MUFU.SQRT R16, R15 ;  /* 0x0000000f00107308 */ /* 0x000e240000002000 */
[----:B0-----:R-:W-:-:S04]  /*1da0*/  FSETP.GT.AND P6, PT, R16, 8.50705917302346158658e+37, PT ;  /* 0x7e8000001000780b */ /* 0x001fc80003fc4000 */
[----:B------:R-:W-:Y:S02]  /*1db0*/  FSEL R37, R37, 1, P6 ;  /* 0x3f80000025257808 */ /* 0x000fe40003000000 */
[----:B------:R-:W-:Y:S02]  /*1dc0*/  SEL R7, R7, RZ, P0 ;  /* 0x000000ff07077207 */ /* 0x000fe40000000000 */
[----:B--2---:R-:W-:Y:S02]  /*1dd0*/  SEL R6, R6, RZ, P5 ;  /* 0x000000ff06067207 */ /* 0x004fe40002800000 */
[----:B---3--:R-:W-:Y:S02]  /*1de0*/  SEL R4, R12, RZ, P5 ;  /* 0x000000ff0c047207 */ /* 0x008fe40002800000 */
[----:B----4-:R-:W-:Y:S02]  /*1df0*/  SEL R5, R13, RZ, P5 ;  /* 0x000000ff0d057207 */ /* 0x010fe40002800000 */
[----:B-----5:R-:W-:-:S02]  /*1e00*/  SEL R14, R14, RZ, P5 ;  /* 0x000000ff0e0e7207 */ /* 0x020fc40002800000 */
[C---:B------:R-:W-:Y:S01]  /*1e10*/  FSETP.GEU.AND P5, PT, R16.reuse, 1.175494350822287508e-38, PT ;  /* 0x008000001000780b */ /* 0x040fe20003fae000 */
[----:B------:R-:W-:Y:S01]  /*1e20*/  @P6 FMUL R16, R16, 0.25 ;  /* 0x3e80000010106820 */ /* 0x000fe20000400000 */
[----:B------:R-:W-:-:S11]  /*1e30*/  ISETP.LT.AND P6, PT, R28, 0x3100, PT ;  /* 0x000031001c00780c */ /* 0x000fd60003fc1270 */
[----:B------:R-:W-:Y:S01]  /*1e40*/  @!P5 FMUL R16, R16, 16777216 ;  /* 0x4b8000001010d820 */ /* 0x000fe20000400000 */
[----:B------:R-:W-:Y:S01]  /*1e50*/  @!P5 FMUL R37, R37, 16777216 ;  /* 0x4b8000002525d820 */ /* 0x000fe20000400000 */
[----:B------:R-:W-:-:S04]  /*1e60*/  ISETP.LT.AND P5, PT, R3, 0x3100, PT ;  /* 0x000031000300780c */ /* 0x000fc80003fa1270 */
[----:B------:R-:W-:Y:S02]  /*1e70*/  SEL R17, RZ, 0x3f800000, !P5 ;  /* 0x3f800000ff117807 */ /* 0x000fe40006800000 */
[----:B------:R-:W-:Y:S02]  /*1e80*/  SEL R18, RZ, 0x3f800000, !P6 ;  /* 0x3f800000ff127807 */ /* 0x000fe40007000000 */
[C---:B------:R-:W-:Y:S02]  /*1e90*/  FSETP.GEU.AND P5, PT, R17.reuse, 1.175494350822287508e-38, PT ;  /* 0x008000001100780b */ /* 0x040fe40003fae000 */
[----:B------:R-:W-:Y:S01]  /*1ea0*/  FSETP.GEU.AND P6, PT, R18, 1.175494350822287508e-38, PT ;  /* 0x008000001200780b */ /* 0x000fe20003fce000 */
[----:B------:R-:W0:Y:S10]  /*1eb0*/  MUFU.RCP R16, R16 ;  /* 0x0000001000107308 */ /* 0x000e340000001000 */
[----:B------:R-:W-:-:S02]  /*1ec0*/  @!P5 FMUL R17, R17, 16777216 ;  /* 0x4b8000001111d820 */ /* 0x000fc40000400000 */
[----:B------:R-:W-:Y:S01]  /*1ed0*/  @!P6 FMUL R18, R18, 16777216 ;  /* 0x4b8000001212e820 */ /* 0x000fe20000400000 */
[----:B------:R-:W-:Y:S01]  /*1ee0*/  @!P6 FMUL R33, R33, 16777216 ;  /* 0x4b8000002121e820 */ /* 0x000fe20000400000 */
[----:B------:R-:W-:Y:S01]  /*1ef0*/  @!P6 FMUL R32, R32, 16777216 ;  /* 0x4b8000002020e820 */ /* 0x000fe20000400000 */
[----:B------:R-:W-:Y:S01]  /*1f00*/  @!P6 FMUL R31, R31, 16777216 ;  /* 0x4b8000001f1fe820 */ /* 0x000fe20000400000 */
[----:B------:R-:W-:Y:S01]  /*1f10*/  @!P6 FMUL R30, R30, 16777216 ;  /* 0x4b8000001e1ee820 */ /* 0x000fe20000400000 */
[C---:B------:R-:W-:Y:S01]  /*1f20*/  LEA R12, P6, R0.reuse, UR6, 0x2 ;  /* 0x00000006000c7c11 */ /* 0x040fe2000f8c10ff */
[----:B------:R-:W1:Y:S03]  /*1f30*/  MUFU.RCP R17, R17 ;  /* 0x0000001100117308 */ /* 0x000e660000001000 */
[----:B------:R-:W-:Y:S02]  /*1f40*/  LEA.HI.X R13, R0, UR7, R29, 0x2, P6 ;  /* 0x00000007000d7c11 */ /* 0x000fe4000b0f141d */
[----:B------:R-:W-:-:S02]  /*1f50*/  SEL R0, R11, RZ, P0 ;  /* 0x000000ff0b007207 */ /* 0x000fc40000000000 */
[----:B------:R-:W-:Y:S01]  /*1f60*/  ISETP.LT.AND P6, PT, R36, 0x12e00, !P1 ;  /* 0x00012e002400780c */ /* 0x000fe20004fc1270 */
[----:B------:R-:W-:Y:S02]  /*1f70*/  @!P5 FMUL R6, R6, 16777216 ;  /* 0x4b8000000606d820 */ /* 0x000fe40000400000 */
[----:B------:R-:W-:Y:S01]  /*1f80*/  FADD R15, R7, -R0 ;  /* 0x80000000070f7221 */ /* 0x000fe20000000000 */
[----:B0-----:R-:W-:Y:S01]  /*1f90*/  FMUL R0, R16, R37 ;  /* 0x0000002510007220 */ /* 0x001fe20000400000 */
[----:B------:R-:W-:Y:S01]  /*1fa0*/  @!P5 FMUL R4, R4, 16777216 ;  /* 0x4b8000000404d820 */ /* 0x000fe20000400000 */
[----:B------:R-:W-:Y:S02]  /*1fb0*/  @!P5 FMUL R5, R5, 16777216 ;  /* 0x4b8000000505d820 */ /* 0x000fe40000400000 */
[----:B------:R-:W-:Y:S01]  /*1fc0*/  FMUL R15, R0, R15 ;  /* 0x0000000f000f7220 */ /* 0x000fe20000400000 */
[C---:B-1----:R-:W-:Y:S01]  /*1fd0*/  FMUL R0, R17.reuse, R6 ;  /* 0x0000000611007220 */ /* 0x042fe20000400000 */
[C---:B------:R-:W-:Y:S01]  /*1fe0*/  FMUL R3, R17.reuse, R4 ;  /* 0x0000000411037220 */ /* 0x040fe20000400000 */
[----:B------:R-:W-:Y:S01]  /*1ff0*/  FMUL R11, R17, R5 ;  /* 0x00000005110b7220 */ /* 0x000fe20000400000 */
[----:B------:R-:W-:-:S02]  /*2000*/  CS2R R4, SRZ ;  /* 0x0000000000047805 */ /* 0x000fc4000001ff00 */
[----:B------:R-:W-:-:S06]  /*2010*/  CS2R R6, SRZ ;  /* 0x0000000000067805 */ /* 0x000fcc000001ff00 */
[----:B------:R-:W2:Y:S01]  /*2020*/  @P6 LDG.E.EL.128 R4, desc[UR4][R12.64+-0xc400] ;  /* 0xff3c00040c046981 */ /* 0x000ea2000c2e1d00 */
[----:B------:R-:W-:Y:S01]  /*2030*/  @!P5 FMUL R14, R14, 16777216 ;  /* 0x4b8000000e0ed820 */ /* 0x000fe20000400000 */
[----:B------:R-:W-:-:S03]  /*2040*/  SEL R19, R19, RZ, P0 ;  /* 0x000000ff13137207 */ /* 0x000fc60000000000 */
[----:B------:R-:W-:Y:S01]  /*2050*/  FMUL R16, R17, R14 ;  /* 0x0000000e11107220 */ /* 0x000fe20000400000 */
[----:B------:R-:W-:Y:S01]  /*2060*/  SEL R14, R23, RZ, P0 ;  /* 0x000000ff170e7207 */ /* 0x000fe20000000000 */
[----:B------:R-:W0:Y:S04]  /*2070*/  MUFU.RCP R18, R18 ;  /* 0x0000001200127308 */ /* 0x000e280000001000 */
[----:B------:R-:W-:Y:S02]  /*2080*/  FFMA R17, R19, R15, R14 ;  /* 0x0000000f13117223 */ /* 0x000fe4000000000e */
[----:B------:R-:W1:Y:S03]  /*2090*/  LDC.64 R14, c[0x0][0x248] ;  /* 0x00009200ff0e7b82 */ /* 0x000e660000000a00 */
[----:B------:R-:W-:-:S04]  /*20a0*/  FSETP.GTU.AND P0, PT, R17, RZ, PT ;  /* 0x000000ff1100720b */ /* 0x000fc80003f0c000 */
[----:B------:R-:W-:-:S04]  /*20b0*/  FSEL R17, R17, RZ, P0 ;  /* 0x000000ff11117208 */ /* 0x000fc80000000000 */
[----:B------:R-:W-:Y:S01]  /*20c0*/  FSETP.GEU.AND P0, PT, R17, 6, PT ;  /* 0x40c000001100780b */ /* 0x000fe20003f0e000 */
[C---:B0-----:R-:W-:Y:S01]  /*20d0*/  FMUL R33, R18.reuse, R33 ;  /* 0x0000002112217220 */ /* 0x041fe20000400000 */
[C---:B------:R-:W-:Y:S01]  /*20e0*/  FMUL R32, R18.reuse, R32 ;  /* 0x0000002012207220 */ /* 0x040fe20000400000 */
[C---:B------:R-:W-:Y:S01]  /*20f0*/  FMUL R31, R18.reuse, R31 ;  /* 0x0000001f121f7220 */ /* 0x040fe20000400000 */
[----:B------:R-:W-:Y:S01]  /*2100*/  FMUL R30, R18, R30 ;  /* 0x0000001e121e7220 */ /* 0x000fe20000400000 */
[----:B------:R-:W-:Y:S02]  /*2110*/  ISETP.GE.AND P5, PT, R36, 0x12e00, PT ;  /* 0x00012e002400780c */ /* 0x000fe40003fa6270 */
[----:B------:R-:W-:Y:S02]  /*2120*/  FSEL R24, R33, R24, !P2 ;  /* 0x0000001821187208 */ /* 0x000fe40005000000 */
[----:B------:R-:W-:Y:S02]  /*2130*/  FSEL R25, R32, R25, !P2 ;  /* 0x0000001920197208 */ /* 0x000fe40005000000 */
[----:B------:R-:W-:-:S02]  /*2140*/  FSEL R26, R31, R26, !P2 ;  /* 0x0000001a1f1a7208 */ /* 0x000fc40005000000 */
[----:B------:R-:W-:Y:S02]  /*2150*/  FSEL R27, R30, R27, !P2 ;  /* 0x0000001b1e1b7208 */ /* 0x000fe40005000000 */
[----:B------:R-:W-:Y:S01]  /*2160*/  FSETP.NAN.AND P2, PT, R17, R17, PT ;  /* 0x000000111100720b */ /* 0x000fe20003f48000 */
[----:B-1----:R-:W-:-:S03]  /*2170*/  IMAD.WIDE R14, R2, 0x4, R14 ;  /* 0x00000004020e7825 */ /* 0x002fc600078e020e */
[----:B------:R-:W-:Y:S02]  /*2180*/  @P0 FSEL R17, R17, 6, P2 ;  /* 0x40c0000011110808 */ /* 0x000fe40001000000 */
[----:B--2---:R-:W-:Y:S02]  /*2190*/  SEL R4, R4, RZ, P6 ;  /* 0x000000ff04047207 */ /* 0x004fe40003000000 */
[----:B------:R-:W-:Y:S02]  /*21a0*/  SEL R5, R5, RZ, P6 ;  /* 0x000000ff05057207 */ /* 0x000fe40003000000 */
[----:B------:R-:W-:Y:S02]  /*21b0*/  SEL R6, R6, RZ, P6 ;  /* 0x000000ff06067207 */ /* 0x000fe40003000000 */
[----:B------:R-:W-:Y:S02]  /*21c0*/  SEL R7, R7, RZ, P6 ;  /* 0x000000ff07077207 */ /* 0x000fe40003000000 */
[----:B------:R-:W-:-:S02]  /*21d0*/  ISETP.GE.AND P6, PT, R2, 0x12e00, PT ;  /* 0x00012e000200780c */ /* 0x000fc40003fc6270 */
[----:B------:R-:W-:Y:S02]  /*21e0*/  @P1 FSEL R4, R8, RZ, P3 ;  /* 0x000000ff08041208 */ /* 0x000fe40001800000 */
[----:B------:R-:W-:Y:S02]  /*21f0*/  @P1 FSEL R5, R10, RZ, P3 ;  /* 0x000000ff0a051208 */ /* 0x000fe40001800000 */
[----:B------:R-:W-:Y:S02]  /*2200*/  @P1 FSEL R6, R9, RZ, P3 ;  /* 0x000000ff09061208 */ /* 0x000fe40001800000 */
[----:B------:R-:W-:Y:S02]  /*2210*/  @P1 FSEL R7, R17, RZ, P3 ;  /* 0x000000ff11071208 */ /* 0x000fe40001800000 */
[----:B------:R-:W-:-:S03]  /*2220*/  FSEL R4, R11, R4, !P4 ;  /* 0x000000040b047208 */ /* 0x000fc60006000000 */
[----:B------:R0:W-:Y:S01]  /*2230*/  @!P6 STG.E.128 desc[UR4][R14.64], R24 ;  /* 0x000000180e00e986 */ /* 0x0001e2000c101d04 */
[----:B------:R-:W-:Y:S02]  /*2240*/  FSEL R5, R0, R5, !P4 ;  /* 0x0000000500057208 */ /* 0x000fe40006000000 */
[----:B------:R-:W-:Y:S02]  /*2250*/  FSEL R6, R3, R6, !P4 ;  /* 0x0000000603067208 */ /* 0x000fe40006000000 */
[----:B------:R-:W-:Y:S01]  /*2260*/  FSEL R7, R16, R7, !P4 ;  /* 0x0000000710077208 */ /* 0x000fe20006000000 */
[----:B0-----:R-:W-:Y:S06]  /*2270*/  @P5 EXIT ;  /* 0x000000000000594d */ /* 0x001fec0003800000 */
[----:B------:R-:W-:Y:S01]  /*2280*/  STG.E.128 desc[UR4][R14.64+0x800], R4 ;  /* 0x000800040e007986 */ /* 0x000fe2000c101d04 */
[----:B------:R-:W-:Y:S05]  /*2290*/  EXIT ;  /* 0x000000000000794d */ /* 0x000fea0003800000 */
.L_x_0:
[----:B------:R-:W-:-:S00]  /*22a0*/  BRA `(.L_x_0) ;  /* 0xfffffffc00fc7947 */ /* 0x000fc0000383ffff */
[----:B------:R-:W-:-:S00]  /*22b0*/  NOP ;  /* 0x0000000000007918 */ /* 0x000fc00000000000 */
        /* <DEDUP_REMOVED lines=12> */
.L_x_1:


//--------------------- .nv.global.init           --------------------------
	.section	.nv.global.init,"aw",@progbits
.nv.global.init:
	.type		_$_str,@object
	.size		_$_str,(_$_str_$_2 - _$_str)
_$_str:
        /*0000*/ 	.byte	0x5f, 0x5f, 0x43, 0x55, 0x44, 0x41, 0x5f, 0x46, 0x54, 0x5a, 0x00
	.type		_$_str_$_2,@object
	.size		_$_str_$_2,(.L_1 - _$_str_$_2)
_$_str_$_2:
        /*000b*/ 	.byte	0x5f, 0x5f, 0x43, 0x55, 0x44, 0x41, 0x5f, 0x50, 0x52, 0x45, 0x43, 0x5f, 0x53, 0x51, 0x52, 0x54
        /*001b*/ 	.byte	0x00
.L_1:


//--------------------- .nv.constant0.triton_poi_fused_cat_22 --------------------------
	.section	.nv.constant0.triton_poi_fused_cat_22,"a",@progbits
	.sectionflags	@""
	.align	4
.nv.constant0.triton_poi_fused_cat_22:
	.zero		596
